	.target	sm_90a

	.elftype	@"ET_EXEC"


//--------------------- .note.nv.tkinfo           --------------------------
	.section	.note.nv.tkinfo,"",@"SHT_NOTE"
	.sectionflags	@"SHF_NOTE_NV_TKINFO"
	.tkinfo
        /*0018*/ 	.word	0x00000002
        /*0030*/ 	.string	""
        /*0030*/ 	.string	"ptxas"
        /*0030*/ 	.string	"Cuda compilation tools, release 13.0, V13.0.88"
        /*0030*/ 	.string	"Build cuda_13.0.r13.0/compiler.36424714_0"
        /*0030*/ 	.string	"-arch sm_90a -m 64 "



//--------------------- .note.nv.cuinfo           --------------------------
	.section	.note.nv.cuinfo,"",@"SHT_NOTE"
	.sectionflags	@"SHF_NOTE_NV_CUINFO"
        /*0018*/ 	.short	0x0002
        /*001a*/ 	.short	0x005a
        /*001c*/ 	.short	0x0082
	.zero		2


//--------------------- .nv.info                  --------------------------
	.section	.nv.info,"",@"SHT_CUDA_INFO"
	.align	4


	//----- nvinfo : EIATTR_REGCOUNT
	.align		4
        /*0000*/ 	.byte	0x04, 0x2f
        /*0002*/ 	.short	(.L_15 - .L_14)
	.align		4
.L_14:
        /*0004*/ 	.word	index@(_ZN7cutlass13device_kernelINS_4gemm6kernel13GemmUniversalIN4cute5tupleIJiiiiEEENS1_10collective13CollectiveMmaINS1_34MainloopSm90TmaGmmaWarpSpecializedILi2ENS5_IJNS4_1CILi2EEENSA_ILi1EEESC_EEENS1_35KernelTmaWarpSpecializedCooperativeEEENS5_IJNSA_ILi128EEENSA_ILi256EEENSA_ILi64EEEEEEfNS5_IJlSC_lEEEfSK_NS4_8TiledMMAINS4_8MMA_AtomIJNS4_4SM904GMMA30MMA_64x256x8_F32TF32TF32_SS_TNILNSO_7ScaleInE1ELSQ_1EEEEEENS4_6LayoutISD_NS5_IJSC_NSA_ILi0EEESU_EEEEENS5_IJNS4_10UnderscoreESX_SX_EEEEENS4_13SM90_TMA_LOADENS4_14ComposedLayoutINS4_7SwizzleILi3ELi4ELi3EEENS4_18smem_ptr_flag_bitsILi32EEENST_INS5_IJNSA_ILi8EEENSA_ILi32EEEEEENS5_IJS17_SC_EEEEEEEvNS4_8identityENS4_23SM90_TMA_LOAD_MULTICASTES1B_vS1C_EENS_8epilogue10collective6detail29Sm90TmaWarpSpecializedAdapterINS1G_15DefaultEpilogueIfSK_SK_NS1F_6thread17LinearCombinationIfLi1EffLNS1K_9ScaleType4KindE0ELNS_15FloatRoundStyleE2EfEENS1_15EpilogueDefaultEEEEEvvEEEEvNT_6ParamsE)
        /*0008*/ 	.word	0x000000a8


	//----- nvinfo : EIATTR_FRAME_SIZE
	.align		4
.L_15:
        /*000c*/ 	.byte	0x04, 0x11
        /*000e*/ 	.short	(.L_17 - .L_16)
	.align		4
.L_16:
        /*0010*/ 	.word	index@(_ZN7cutlass13device_kernelINS_4gemm6kernel13GemmUniversalIN4cute5tupleIJiiiiEEENS1_10collective13CollectiveMmaINS1_34MainloopSm90TmaGmmaWarpSpecializedILi2ENS5_IJNS4_1CILi2EEENSA_ILi1EEESC_EEENS1_35KernelTmaWarpSpecializedCooperativeEEENS5_IJNSA_ILi128EEENSA_ILi256EEENSA_ILi64EEEEEEfNS5_IJlSC_lEEEfSK_NS4_8TiledMMAINS4_8MMA_AtomIJNS4_4SM904GMMA30MMA_64x256x8_F32TF32TF32_SS_TNILNSO_7ScaleInE1ELSQ_1EEEEEENS4_6LayoutISD_NS5_IJSC_NSA_ILi0EEESU_EEEEENS5_IJNS4_10UnderscoreESX_SX_EEEEENS4_13SM90_TMA_LOADENS4_14ComposedLayoutINS4_7SwizzleILi3ELi4ELi3EEENS4_18smem_ptr_flag_bitsILi32EEENST_INS5_IJNSA_ILi8EEENSA_ILi32EEEEEENS5_IJS17_SC_EEEEEEEvNS4_8identityENS4_23SM90_TMA_LOAD_MULTICASTES1B_vS1C_EENS_8epilogue10collective6detail29Sm90TmaWarpSpecializedAdapterINS1G_15DefaultEpilogueIfSK_SK_NS1F_6thread17LinearCombinationIfLi1EffLNS1K_9ScaleType4KindE0ELNS_15FloatRoundStyleE2EfEENS1_15EpilogueDefaultEEEEEvvEEEEvNT_6ParamsE)
        /*0014*/ 	.word	0x00000000


	//----- nvinfo : EIATTR_MIN_STACK_SIZE
	.align		4
.L_17:
        /*0018*/ 	.byte	0x04, 0x12
        /*001a*/ 	.short	(.L_19 - .L_18)
	.align		4
.L_18:
        /*001c*/ 	.word	index@(_ZN7cutlass13device_kernelINS_4gemm6kernel13GemmUniversalIN4cute5tupleIJiiiiEEENS1_10collective13CollectiveMmaINS1_34MainloopSm90TmaGmmaWarpSpecializedILi2ENS5_IJNS4_1CILi2EEENSA_ILi1EEESC_EEENS1_35KernelTmaWarpSpecializedCooperativeEEENS5_IJNSA_ILi128EEENSA_ILi256EEENSA_ILi64EEEEEEfNS5_IJlSC_lEEEfSK_NS4_8TiledMMAINS4_8MMA_AtomIJNS4_4SM904GMMA30MMA_64x256x8_F32TF32TF32_SS_TNILNSO_7ScaleInE1ELSQ_1EEEEEENS4_6LayoutISD_NS5_IJSC_NSA_ILi0EEESU_EEEEENS5_IJNS4_10UnderscoreESX_SX_EEEEENS4_13SM90_TMA_LOADENS4_14ComposedLayoutINS4_7SwizzleILi3ELi4ELi3EEENS4_18smem_ptr_flag_bitsILi32EEENST_INS5_IJNSA_ILi8EEENSA_ILi32EEEEEENS5_IJS17_SC_EEEEEEEvNS4_8identityENS4_23SM90_TMA_LOAD_MULTICASTES1B_vS1C_EENS_8epilogue10collective6detail29Sm90TmaWarpSpecializedAdapterINS1G_15DefaultEpilogueIfSK_SK_NS1F_6thread17LinearCombinationIfLi1EffLNS1K_9ScaleType4KindE0ELNS_15FloatRoundStyleE2EfEENS1_15EpilogueDefaultEEEEEvvEEEEvNT_6ParamsE)
        /*0020*/ 	.word	0x00000000
.L_19:


//--------------------- .nv.compat                --------------------------
	.section	.nv.compat,"",@"SHT_CUDA_COMPAT_INFO"
	.align	4
        /*0000*/ 	.byte	0x02, 0x09, 0x01, 0x00, 0x02, 0x02, 0x04, 0x00, 0x02, 0x05, 0x05, 0x00, 0x03, 0x07, 0x01, 0x01
        /*0010*/ 	.byte	0x02, 0x03, 0x01, 0x00, 0x02, 0x06, 0x01, 0x00, 0x04, 0x0b, 0x08, 0x00, 0x00, 0x00, 0x00, 0x00
        /*0020*/ 	.byte	0x00, 0x00, 0x00, 0x00


//--------------------- .nv.info._ZN7cutlass13device_kernelINS_4gemm6kernel13GemmUniversalIN4cute5tupleIJiiiiEEENS1_10collective13CollectiveMmaINS1_34MainloopSm90TmaGmmaWarpSpecializedILi2ENS5_IJNS4_1CILi2EEENSA_ILi1EEESC_EEENS1_35KernelTmaWarpSpecializedCooperativeEEENS5_IJNSA_ILi128EEENSA_ILi256EEENSA_ILi64EEEEEEfNS5_IJlSC_lEEEfSK_NS4_8TiledMMAINS4_8MMA_AtomIJNS4_4SM904GMMA30MMA_64x256x8_F32TF32TF32_SS_TNILNSO_7ScaleInE1ELSQ_1EEEEEENS4_6LayoutISD_NS5_IJSC_NSA_ILi0EEESU_EEEEENS5_IJNS4_10UnderscoreESX_SX_EEEEENS4_13SM90_TMA_LOADENS4_14ComposedLayoutINS4_7SwizzleILi3ELi4ELi3EEENS4_18smem_ptr_flag_bitsILi32EEENST_INS5_IJNSA_ILi8EEENSA_ILi32EEEEEENS5_IJS17_SC_EEEEEEEvNS4_8identityENS4_23SM90_TMA_LOAD_MULTICASTES1B_vS1C_EENS_8epilogue10collective6detail29Sm90TmaWarpSpecializedAdapterINS1G_15DefaultEpilogueIfSK_SK_NS1F_6thread17LinearCombinationIfLi1EffLNS1K_9ScaleType4KindE0ELNS_15FloatRoundStyleE2EfEENS1_15EpilogueDefaultEEEEEvvEEEEvNT_6ParamsE --------------------------
	.section	.nv.info._ZN7cutlass13device_kernelINS_4gemm6kernel13GemmUniversalIN4cute5tupleIJiiiiEEENS1_10collective13CollectiveMmaINS1_34MainloopSm90TmaGmmaWarpSpecializedILi2ENS5_IJNS4_1CILi2EEENSA_ILi1EEESC_EEENS1_35KernelTmaWarpSpecializedCooperativeEEENS5_IJNSA_ILi128EEENSA_ILi256EEENSA_ILi64EEEEEEfNS5_IJlSC_lEEEfSK_NS4_8TiledMMAINS4_8MMA_AtomIJNS4_4SM904GMMA30MMA_64x256x8_F32TF32TF32_SS_TNILNSO_7ScaleInE1ELSQ_1EEEEEENS4_6LayoutISD_NS5_IJSC_NSA_ILi0EEESU_EEEEENS5_IJNS4_10UnderscoreESX_SX_EEEEENS4_13SM90_TMA_LOADENS4_14ComposedLayoutINS4_7SwizzleILi3ELi4ELi3EEENS4_18smem_ptr_flag_bitsILi32EEENST_INS5_IJNSA_ILi8EEENSA_ILi32EEEEEENS5_IJS17_SC_EEEEEEEvNS4_8identityENS4_23SM90_TMA_LOAD_MULTICASTES1B_vS1C_EENS_8epilogue10collective6detail29Sm90TmaWarpSpecializedAdapterINS1G_15DefaultEpilogueIfSK_SK_NS1F_6thread17LinearCombinationIfLi1EffLNS1K_9ScaleType4KindE0ELNS_15FloatRoundStyleE2EfEENS1_15EpilogueDefaultEEEEEvvEEEEvNT_6ParamsE,"",@"SHT_CUDA_INFO"
	.sectionflags	@""
	.align	4


	//----- nvinfo : EIATTR_CUDA_API_VERSION
	.align		4
        /*0000*/ 	.byte	0x04, 0x37
        /*0002*/ 	.short	(.L_21 - .L_20)
.L_20:
        /*0004*/ 	.word	0x00000082


	//----- nvinfo : EIATTR_KPARAM_INFO
	.align		4
.L_21:
        /*0008*/ 	.byte	0x04, 0x17
        /*000a*/ 	.short	(.L_23 - .L_22)
.L_22:
        /*000c*/ 	.word	0x00000000
        /*0010*/ 	.short	0x0000
        /*0012*/ 	.short	0x0070
        /*0014*/ 	.byte	0x00, 0xf0, 0x01, 0x10


	//----- nvinfo : EIATTR_SPARSE_MMA_MASK
	.align		4
.L_23:
        /*0018*/ 	.byte	0x03, 0x50
        /*001a*/ 	.short	0x0000


	//----- nvinfo : EIATTR_MAXREG_COUNT
	.align		4
        /*001c*/ 	.byte	0x03, 0x1b
        /*001e*/ 	.short	0x00a8


	//----- nvinfo : EIATTR_NUM_BARRIERS
	.align		4
        /*0020*/ 	.byte	0x02, 0x4c
        /*0022*/ 	.byte	0x01
	.zero		1


	//----- nvinfo : EIATTR_EXTERNS
	.align		4
        /*0024*/ 	.byte	0x04, 0x0f
        /*0026*/ 	.short	(.L_25 - .L_24)


	//   ....[0]....
	.align		4
.L_24:
        /*0028*/ 	.word	index@(__assertfail)


	//----- nvinfo : EIATTR_MERCURY_ISA_VERSION
	.align		4
.L_25:
        /*002c*/ 	.byte	0x03, 0x5f
        /*002e*/ 	.short	0x0101


	//----- nvinfo : EIATTR_INT_WARP_WIDE_INSTR_OFFSETS
	.align		4
        /*0030*/ 	.byte	0x04, 0x31
        /*0032*/ 	.short	(.L_27 - .L_26)


	//   ....[0]....
.L_26:
        /*0034*/ 	.word	0x00000440


	//   ....[1]....
        /*0038*/ 	.word	0x00000470


	//   ....[2]....
        /*003c*/ 	.word	0x00000630


	//   ....[3]....
        /*0040*/ 	.word	0x000020f0


	//----- nvinfo : EIATTR_COOP_GROUP_MASK_REGIDS
	.align		4
.L_27:
        /*0044*/ 	.byte	0x04, 0x29
        /*0046*/ 	.short	(.L_29 - .L_28)


	//   ....[0]....
.L_28:
        /*0048*/ 	.word	0xffffffff


	//   ....[1]....
        /*004c*/ 	.word	0xffffffff


	//   ....[2]....
        /*0050*/ 	.word	0xffffffff


	//   ....[3]....
        /*0054*/ 	.word	0xffffffff


	//   ....[4]....
        /*0058*/ 	.word	0xffffffff


	//   ....[5]....
        /*005c*/ 	.word	0xffffffff


	//----- nvinfo : EIATTR_COOP_GROUP_INSTR_OFFSETS
	.align		4
.L_29:
        /*0060*/ 	.byte	0x04, 0x28
        /*0062*/ 	.short	(.L_31 - .L_30)


	//   ....[0]....
.L_30:
        /*0064*/ 	.word	0x00000060


	//   ....[1]....
        /*0068*/ 	.word	0x00000070


	//   ....[2]....
        /*006c*/ 	.word	0x00000130


	//   ....[3]....
        /*0070*/ 	.word	0x00000290


	//   ....[4]....
        /*0074*/ 	.word	0x000007b0


	//   ....[5]....
        /*0078*/ 	.word	0x00001200


	//----- nvinfo : EIATTR_REG_RECONFIG
	.align		4
.L_31:
        /*007c*/ 	.byte	0x01, 0x54
	.zero		2


	//----- nvinfo : EIATTR_SYSCALL_OFFSETS
	.align		4
        /*0080*/ 	.byte	0x04, 0x46
        /*0082*/ 	.short	(.L_33 - .L_32)


	//   ....[0]....
.L_32:
        /*0084*/ 	.word	0x000013c0


	//----- nvinfo : EIATTR_MBARRIER_INSTR_OFFSETS
	.align		4
.L_33:
        /*0088*/ 	.byte	0x04, 0x39
        /*008a*/ 	.short	(.L_35 - .L_34)


	//   ....[0]....
.L_34:
        /*008c*/ 	.word	0x00000230
        /*0090*/ 	.word	0x000000ff
        /*0094*/ 	.word	0x00000000
        /*0098*/ 	.short	0x0100
        /*009a*/ 	.byte	0x08
	.zero		1


	//   ....[1]....
        /*009c*/ 	.word	0x00000240
        /*00a0*/ 	.word	0x000000ff
        /*00a4*/ 	.word	0x00000010
        /*00a8*/ 	.short	0x0100
        /*00aa*/ 	.byte	0x08
	.zero		1


	//   ....[2]....
        /*00ac*/ 	.word	0x00000250
        /*00b0*/ 	.word	0x000000ff
        /*00b4*/ 	.word	0x00000008
        /*00b8*/ 	.short	0x0100
        /*00ba*/ 	.byte	0x08
	.zero		1


	//   ....[3]....
        /*00bc*/ 	.word	0x00000260
        /*00c0*/ 	.word	0x000000ff
        /*00c4*/ 	.word	0x00000018
        /*00c8*/ 	.short	0x0100
        /*00ca*/ 	.byte	0x08
	.zero		1


	//   ....[4]....
        /*00cc*/ 	.word	0x000006b0
        /*00d0*/ 	.word	0x000000ff
        /*00d4*/ 	.word	0x00000030
        /*00d8*/ 	.short	0x0100
        /*00da*/ 	.byte	0x06
	.zero		1


	//   ....[5]....
        /*00dc*/ 	.word	0x00000740
        /*00e0*/ 	.word	0x000000ff
        /*00e4*/ 	.word	0x00000038
        /*00e8*/ 	.short	0x0100
        /*00ea*/ 	.byte	0x06
	.zero		1


	//   ....[6]....
        /*00ec*/ 	.word	0x00001480
        /*00f0*/ 	.word	0x00000003
        /*00f4*/ 	.word	0x00000000
        /*00f8*/ 	.short	0x010a
        /*00fa*/ 	.byte	0x3f
	.zero		1


	//   ....[7]....
        /*00fc*/ 	.word	0x000014c0
        /*0100*/ 	.word	0x00000003
        /*0104*/ 	.word	0x00000000
        /*0108*/ 	.short	0x010a
        /*010a*/ 	.byte	0x3f
	.zero		1


	//   ....[8]....
        /*010c*/ 	.word	0x00001ac0
        /*0110*/ 	.word	0x00000005
        /*0114*/ 	.word	0x00000000
        /*0118*/ 	.short	0x010a
        /*011a*/ 	.byte	0x3f
	.zero		1


	//   ....[9]....
        /*011c*/ 	.word	0x00001b00
        /*0120*/ 	.word	0x00000005
        /*0124*/ 	.word	0x00000000
        /*0128*/ 	.short	0x010a
        /*012a*/ 	.byte	0x3f
	.zero		1


	//   ....[10]....
        /*012c*/ 	.word	0x00001f90
        /*0130*/ 	.word	0x00000005
        /*0134*/ 	.word	0x00000000
        /*0138*/ 	.short	0x0101
        /*013a*/ 	.byte	0x3f
	.zero		1


	//   ....[11]....
        /*013c*/ 	.word	0x00002170
        /*0140*/ 	.word	0x00000003
        /*0144*/ 	.word	0x00000000
        /*0148*/ 	.short	0x0101
        /*014a*/ 	.byte	0x3f
	.zero		1


	//   ....[12]....
        /*014c*/ 	.word	0x00009750
        /*0150*/ 	.word	0x00000014
        /*0154*/ 	.word	0x00000010
        /*0158*/ 	.short	0x010a
        /*015a*/ 	.byte	0x3f
	.zero		1


	//   ....[13]....
        /*015c*/ 	.word	0x00009bd0
        /*0160*/ 	.word	0x00000005
        /*0164*/ 	.word	0x00000038
        /*0168*/ 	.short	0x0101
        /*016a*/ 	.byte	0x3f
	.zero		1


	//   ....[14]....
        /*016c*/ 	.word	0x0000a2f0
        /*0170*/ 	.word	0x00000007
        /*0174*/ 	.word	0x00000000
        /*0178*/ 	.short	0x010a
        /*017a*/ 	.byte	0x3f
	.zero		1


	//   ....[15]....
        /*017c*/ 	.word	0x0000a370
        /*0180*/ 	.word	0x00000003
        /*0184*/ 	.word	0x00000000
        /*0188*/ 	.short	0x010a
        /*018a*/ 	.byte	0x3f
	.zero		1


	//   ....[16]....
        /*018c*/ 	.word	0x0000a3d0
        /*0190*/ 	.word	0x00000003
        /*0194*/ 	.word	0x00000000
        /*0198*/ 	.short	0x010a
        /*019a*/ 	.byte	0x3f
	.zero		1


	//   ....[17]....
        /*019c*/ 	.word	0x0000a420
        /*01a0*/ 	.word	0x00000005
        /*01a4*/ 	.word	0x00000000
        /*01a8*/ 	.short	0x010a
        /*01aa*/ 	.byte	0x3f
	.zero		1


	//   ....[18]....
        /*01ac*/ 	.word	0x0000a4f0
        /*01b0*/ 	.word	0x00000014
        /*01b4*/ 	.word	0x00000010
        /*01b8*/ 	.short	0x010a
        /*01ba*/ 	.byte	0x3f
	.zero		1


	//   ....[19]....
        /*01bc*/ 	.word	0x0000a5c0
        /*01c0*/ 	.word	0x00000007
        /*01c4*/ 	.word	0x00000000
        /*01c8*/ 	.short	0x010a
        /*01ca*/ 	.byte	0x3f
	.zero		1


	//----- nvinfo : EIATTR_NUM_MBARRIERS
	.align		4
.L_35:
        /*01cc*/ 	.byte	0x03, 0x38
        /*01ce*/ 	.short	0x0006


	//----- nvinfo : EIATTR_EXIT_INSTR_OFFSETS
	.align		4
        /*01d0*/ 	.byte	0x04, 0x1c
        /*01d2*/ 	.short	(.L_37 - .L_36)


	//   ....[0]....
.L_36:
        /*01d4*/ 	.word	0x00000910


	//   ....[1]....
        /*01d8*/ 	.word	0x00001130


	//   ....[2]....
        /*01dc*/ 	.word	0x00008e60


	//   ....[3]....
        /*01e0*/ 	.word	0x000093c0


	//   ....[4]....
        /*01e4*/ 	.word	0x0000a3c0


	//----- nvinfo : EIATTR_MAX_THREADS
	.align		4
.L_37:
        /*01e8*/ 	.byte	0x04, 0x05
        /*01ea*/ 	.short	(.L_39 - .L_38)
.L_38:
        /*01ec*/ 	.word	0x00000180
        /*01f0*/ 	.word	0x00000001
        /*01f4*/ 	.word	0x00000001


	//----- nvinfo : EIATTR_CRS_STACK_SIZE
	.align		4
.L_39:
        /*01f8*/ 	.byte	0x04, 0x1e
        /*01fa*/ 	.short	(.L_41 - .L_40)
.L_40:
        /*01fc*/ 	.word	0x00000000


	//----- nvinfo : EIATTR_CBANK_PARAM_SIZE
	.align		4
.L_41:
        /*0200*/ 	.byte	0x03, 0x19
        /*0202*/ 	.short	0x0470


	//----- nvinfo : EIATTR_PARAM_CBANK
	.align		4
        /*0204*/ 	.byte	0x04, 0x0a
        /*0206*/ 	.short	(.L_43 - .L_42)
	.align		4
.L_42:
        /*0208*/ 	.word	index@(.nv.constant0._ZN7cutlass13device_kernelINS_4gemm6kernel13GemmUniversalIN4cute5tupleIJiiiiEEENS1_10collective13CollectiveMmaINS1_34MainloopSm90TmaGmmaWarpSpecializedILi2ENS5_IJNS4_1CILi2EEENSA_ILi1EEESC_EEENS1_35KernelTmaWarpSpecializedCooperativeEEENS5_IJNSA_ILi128EEENSA_ILi256EEENSA_ILi64EEEEEEfNS5_IJlSC_lEEEfSK_NS4_8TiledMMAINS4_8MMA_AtomIJNS4_4SM904GMMA30MMA_64x256x8_F32TF32TF32_SS_TNILNSO_7ScaleInE1ELSQ_1EEEEEENS4_6LayoutISD_NS5_IJSC_NSA_ILi0EEESU_EEEEENS5_IJNS4_10UnderscoreESX_SX_EEEEENS4_13SM90_TMA_LOADENS4_14ComposedLayoutINS4_7SwizzleILi3ELi4ELi3EEENS4_18smem_ptr_flag_bitsILi32EEENST_INS5_IJNSA_ILi8EEENSA_ILi32EEEEEENS5_IJS17_SC_EEEEEEEvNS4_8identityENS4_23SM90_TMA_LOAD_MULTICASTES1B_vS1C_EENS_8epilogue10collective6detail29Sm90TmaWarpSpecializedAdapterINS1G_15DefaultEpilogueIfSK_SK_NS1F_6thread17LinearCombinationIfLi1EffLNS1K_9ScaleType4KindE0ELNS_15FloatRoundStyleE2EfEENS1_15EpilogueDefaultEEEEEvvEEEEvNT_6ParamsE)
        /*020c*/ 	.short	0x0210
        /*020e*/ 	.short	0x0470


	//----- nvinfo : EIATTR_SW_WAR
	.align		4
.L_43:
        /*0210*/ 	.byte	0x04, 0x36
        /*0212*/ 	.short	(.L_45 - .L_44)
.L_44:
        /*0214*/ 	.word	0x00000008
.L_45:


//--------------------- .nv.callgraph             --------------------------
	.section	.nv.callgraph,"",@"SHT_CUDA_CALLGRAPH"
	.align	4
	.sectionentsize	8
	.align		4
        /*0000*/ 	.word	0x00000000
	.align		4
        /*0004*/ 	.word	0xffffffff
	.align		4
        /*0008*/ 	.word	index@(_ZN7cutlass13device_kernelINS_4gemm6kernel13GemmUniversalIN4cute5tupleIJiiiiEEENS1_10collective13CollectiveMmaINS1_34MainloopSm90TmaGmmaWarpSpecializedILi2ENS5_IJNS4_1CILi2EEENSA_ILi1EEESC_EEENS1_35KernelTmaWarpSpecializedCooperativeEEENS5_IJNSA_ILi128EEENSA_ILi256EEENSA_ILi64EEEEEEfNS5_IJlSC_lEEEfSK_NS4_8TiledMMAINS4_8MMA_AtomIJNS4_4SM904GMMA30MMA_64x256x8_F32TF32TF32_SS_TNILNSO_7ScaleInE1ELSQ_1EEEEEENS4_6LayoutISD_NS5_IJSC_NSA_ILi0EEESU_EEEEENS5_IJNS4_10UnderscoreESX_SX_EEEEENS4_13SM90_TMA_LOADENS4_14ComposedLayoutINS4_7SwizzleILi3ELi4ELi3EEENS4_18smem_ptr_flag_bitsILi32EEENST_INS5_IJNSA_ILi8EEENSA_ILi32EEEEEENS5_IJS17_SC_EEEEEEEvNS4_8identityENS4_23SM90_TMA_LOAD_MULTICASTES1B_vS1C_EENS_8epilogue10collective6detail29Sm90TmaWarpSpecializedAdapterINS1G_15DefaultEpilogueIfSK_SK_NS1F_6thread17LinearCombinationIfLi1EffLNS1K_9ScaleType4KindE0ELNS_15FloatRoundStyleE2EfEENS1_15EpilogueDefaultEEEEEvvEEEEvNT_6ParamsE)
	.align		4
        /*000c*/ 	.word	index@(__assertfail)
	.align		4
        /*0010*/ 	.word	0x00000000
	.align		4
        /*0014*/ 	.word	0xfffffffe
	.align		4
        /*0018*/ 	.word	0x00000000
	.align		4
        /*001c*/ 	.word	0xfffffffd
	.align		4
        /*0020*/ 	.word	0x00000000
	.align		4
        /*0024*/ 	.word	0xfffffffc


//--------------------- .nv.constant4             --------------------------
	.section	.nv.constant4,"a",@progbits
	.align	8
	.align		8
.nv.constant4:
        /*0000*/ 	.dword	__assertfail
	.align		8
        /*0008*/ 	.dword	__unnamed_1
	.align		8
        /*0010*/ 	.dword	_ZN40_INTERNAL_96514e54_4_k_cu_97b7b5f0_264374cuda3std3__45__cpo5beginE
	.align		8
        /*0018*/ 	.dword	_ZN40_INTERNAL_96514e54_4_k_cu_97b7b5f0_264374cuda3std3__45__cpo3endE
	.align		8
        /*0020*/ 	.dword	_ZN40_INTERNAL_96514e54_4_k_cu_97b7b5f0_264374cuda3std3__45__cpo6cbeginE
	.align		8
        /*0028*/ 	.dword	_ZN40_INTERNAL_96514e54_4_k_cu_97b7b5f0_264374cuda3std3__45__cpo4cendE
	.align		8
        /*0030*/ 	.dword	_ZN40_INTERNAL_96514e54_4_k_cu_97b7b5f0_264374cuda3std3__442_GLOBAL__N__96514e54_4_k_cu_97b7b5f0_264376ignoreE
	.align		8
        /*0038*/ 	.dword	_ZN40_INTERNAL_96514e54_4_k_cu_97b7b5f0_264374cuda3std3__419piecewise_constructE
	.align		8
        /*0040*/ 	.dword	_ZN40_INTERNAL_96514e54_4_k_cu_97b7b5f0_264374cuda3std3__48in_placeE
	.align		8
        /*0048*/ 	.dword	_ZN40_INTERNAL_96514e54_4_k_cu_97b7b5f0_264374cuda3std6ranges3__45__cpo4swapE
	.align		8
        /*0050*/ 	.dword	_ZN40_INTERNAL_96514e54_4_k_cu_97b7b5f0_264374cuda3std6ranges3__45__cpo9iter_moveE
	.align		8
        /*0058*/ 	.dword	_ZN40_INTERNAL_96514e54_4_k_cu_97b7b5f0_264374cute7productE
	.align		8
        /*0060*/ 	.dword	_ZN40_INTERNAL_96514e54_4_k_cu_97b7b5f0_264374cute1_E
	.align		8
        /*0068*/ 	.dword	$str$22
	.align		8
        /*0070*/ 	.dword	$str$23


//--------------------- .text._ZN7cutlass13device_kernelINS_4gemm6kernel13GemmUniversalIN4cute5tupleIJiiiiEEENS1_10collective13CollectiveMmaINS1_34MainloopSm90TmaGmmaWarpSpecializedILi2ENS5_IJNS4_1CILi2EEENSA_ILi1EEESC_EEENS1_35KernelTmaWarpSpecializedCooperativeEEENS5_IJNSA_ILi128EEENSA_ILi256EEENSA_ILi64EEEEEEfNS5_IJlSC_lEEEfSK_NS4_8TiledMMAINS4_8MMA_AtomIJNS4_4SM904GMMA30MMA_64x256x8_F32TF32TF32_SS_TNILNSO_7ScaleInE1ELSQ_1EEEEEENS4_6LayoutISD_NS5_IJSC_NSA_ILi0EEESU_EEEEENS5_IJNS4_10UnderscoreESX_SX_EEEEENS4_13SM90_TMA_LOADENS4_14ComposedLayoutINS4_7SwizzleILi3ELi4ELi3EEENS4_18smem_ptr_flag_bitsILi32EEENST_INS5_IJNSA_ILi8EEENSA_ILi32EEEEEENS5_IJS17_SC_EEEEEEEvNS4_8identityENS4_23SM90_TMA_LOAD_MULTICASTES1B_vS1C_EENS_8epilogue10collective6detail29Sm90TmaWarpSpecializedAdapterINS1G_15DefaultEpilogueIfSK_SK_NS1F_6thread17LinearCombinationIfLi1EffLNS1K_9ScaleType4KindE0ELNS_15FloatRoundStyleE2EfEENS1_15EpilogueDefaultEEEEEvvEEEEvNT_6ParamsE --------------------------
	.section	.text._ZN7cutlass13device_kernelINS_4gemm6kernel13GemmUniversalIN4cute5tupleIJiiiiEEENS1_10collective13CollectiveMmaINS1_34MainloopSm90TmaGmmaWarpSpecializedILi2ENS5_IJNS4_1CILi2EEENSA_ILi1EEESC_EEENS1_35KernelTmaWarpSpecializedCooperativeEEENS5_IJNSA_ILi128EEENSA_ILi256EEENSA_ILi64EEEEEEfNS5_IJlSC_lEEEfSK_NS4_8TiledMMAINS4_8MMA_AtomIJNS4_4SM904GMMA30MMA_64x256x8_F32TF32TF32_SS_TNILNSO_7ScaleInE1ELSQ_1EEEEEENS4_6LayoutISD_NS5_IJSC_NSA_ILi0EEESU_EEEEENS5_IJNS4_10UnderscoreESX_SX_EEEEENS4_13SM90_TMA_LOADENS4_14ComposedLayoutINS4_7SwizzleILi3ELi4ELi3EEENS4_18smem_ptr_flag_bitsILi32EEENST_INS5_IJNSA_ILi8EEENSA_ILi32EEEEEENS5_IJS17_SC_EEEEEEEvNS4_8identityENS4_23SM90_TMA_LOAD_MULTICASTES1B_vS1C_EENS_8epilogue10collective6detail29Sm90TmaWarpSpecializedAdapterINS1G_15DefaultEpilogueIfSK_SK_NS1F_6thread17LinearCombinationIfLi1EffLNS1K_9ScaleType4KindE0ELNS_15FloatRoundStyleE2EfEENS1_15EpilogueDefaultEEEEEvvEEEEvNT_6ParamsE,"ax",@progbits
	.align	128
.text._ZN7cutlass13device_kernelINS_4gemm6kernel13GemmUniversalIN4cute5tupleIJiiiiEEENS1_10collective13CollectiveMmaINS1_34MainloopSm90TmaGmmaWarpSpecializedILi2ENS5_IJNS4_1CILi2EEENSA_ILi1EEESC_EEENS1_35KernelTmaWarpSpecializedCooperativeEEENS5_IJNSA_ILi128EEENSA_ILi256EEENSA_ILi64EEEEEEfNS5_IJlSC_lEEEfSK_NS4_8TiledMMAINS4_8MMA_AtomIJNS4_4SM904GMMA30MMA_64x256x8_F32TF32TF32_SS_TNILNSO_7ScaleInE1ELSQ_1EEEEEENS4_6LayoutISD_NS5_IJSC_NSA_ILi0EEESU_EEEEENS5_IJNS4_10UnderscoreESX_SX_EEEEENS4_13SM90_TMA_LOADENS4_14ComposedLayoutINS4_7SwizzleILi3ELi4ELi3EEENS4_18smem_ptr_flag_bitsILi32EEENST_INS5_IJNSA_ILi8EEENSA_ILi32EEEEEENS5_IJS17_SC_EEEEEEEvNS4_8identityENS4_23SM90_TMA_LOAD_MULTICASTES1B_vS1C_EENS_8epilogue10collective6detail29Sm90TmaWarpSpecializedAdapterINS1G_15DefaultEpilogueIfSK_SK_NS1F_6thread17LinearCombinationIfLi1EffLNS1K_9ScaleType4KindE0ELNS_15FloatRoundStyleE2EfEENS1_15EpilogueDefaultEEEEEvvEEEEvNT_6ParamsE:
        .type           _ZN7cutlass13device_kernelINS_4gemm6kernel13GemmUniversalIN4cute5tupleIJiiiiEEENS1_10collective13CollectiveMmaINS1_34MainloopSm90TmaGmmaWarpSpecializedILi2ENS5_IJNS4_1CILi2EEENSA_ILi1EEESC_EEENS1_35KernelTmaWarpSpecializedCooperativeEEENS5_IJNSA_ILi128EEENSA_ILi256EEENSA_ILi64EEEEEEfNS5_IJlSC_lEEEfSK_NS4_8TiledMMAINS4_8MMA_AtomIJNS4_4SM904GMMA30MMA_64x256x8_F32TF32TF32_SS_TNILNSO_7ScaleInE1ELSQ_1EEEEEENS4_6LayoutISD_NS5_IJSC_NSA_ILi0EEESU_EEEEENS5_IJNS4_10UnderscoreESX_SX_EEEEENS4_13SM90_TMA_LOADENS4_14ComposedLayoutINS4_7SwizzleILi3ELi4ELi3EEENS4_18smem_ptr_flag_bitsILi32EEENST_INS5_IJNSA_ILi8EEENSA_ILi32EEEEEENS5_IJS17_SC_EEEEEEEvNS4_8identityENS4_23SM90_TMA_LOAD_MULTICASTES1B_vS1C_EENS_8epilogue10collective6detail29Sm90TmaWarpSpecializedAdapterINS1G_15DefaultEpilogueIfSK_SK_NS1F_6thread17LinearCombinationIfLi1EffLNS1K_9ScaleType4KindE0ELNS_15FloatRoundStyleE2EfEENS1_15EpilogueDefaultEEEEEvvEEEEvNT_6ParamsE,@function
        .size           _ZN7cutlass13device_kernelINS_4gemm6kernel13GemmUniversalIN4cute5tupleIJiiiiEEENS1_10collective13CollectiveMmaINS1_34MainloopSm90TmaGmmaWarpSpecializedILi2ENS5_IJNS4_1CILi2EEENSA_ILi1EEESC_EEENS1_35KernelTmaWarpSpecializedCooperativeEEENS5_IJNSA_ILi128EEENSA_ILi256EEENSA_ILi64EEEEEEfNS5_IJlSC_lEEEfSK_NS4_8TiledMMAINS4_8MMA_AtomIJNS4_4SM904GMMA30MMA_64x256x8_F32TF32TF32_SS_TNILNSO_7ScaleInE1ELSQ_1EEEEEENS4_6LayoutISD_NS5_IJSC_NSA_ILi0EEESU_EEEEENS5_IJNS4_10UnderscoreESX_SX_EEEEENS4_13SM90_TMA_LOADENS4_14ComposedLayoutINS4_7SwizzleILi3ELi4ELi3EEENS4_18smem_ptr_flag_bitsILi32EEENST_INS5_IJNSA_ILi8EEENSA_ILi32EEEEEENS5_IJS17_SC_EEEEEEEvNS4_8identityENS4_23SM90_TMA_LOAD_MULTICASTES1B_vS1C_EENS_8epilogue10collective6detail29Sm90TmaWarpSpecializedAdapterINS1G_15DefaultEpilogueIfSK_SK_NS1F_6thread17LinearCombinationIfLi1EffLNS1K_9ScaleType4KindE0ELNS_15FloatRoundStyleE2EfEENS1_15EpilogueDefaultEEEEEvvEEEEvNT_6ParamsE,(.L_x_321 - _ZN7cutlass13device_kernelINS_4gemm6kernel13GemmUniversalIN4cute5tupleIJiiiiEEENS1_10collective13CollectiveMmaINS1_34MainloopSm90TmaGmmaWarpSpecializedILi2ENS5_IJNS4_1CILi2EEENSA_ILi1EEESC_EEENS1_35KernelTmaWarpSpecializedCooperativeEEENS5_IJNSA_ILi128EEENSA_ILi256EEENSA_ILi64EEEEEEfNS5_IJlSC_lEEEfSK_NS4_8TiledMMAINS4_8MMA_AtomIJNS4_4SM904GMMA30MMA_64x256x8_F32TF32TF32_SS_TNILNSO_7ScaleInE1ELSQ_1EEEEEENS4_6LayoutISD_NS5_IJSC_NSA_ILi0EEESU_EEEEENS5_IJNS4_10UnderscoreESX_SX_EEEEENS4_13SM90_TMA_LOADENS4_14ComposedLayoutINS4_7SwizzleILi3ELi4ELi3EEENS4_18smem_ptr_flag_bitsILi32EEENST_INS5_IJNSA_ILi8EEENSA_ILi32EEEEEENS5_IJS17_SC_EEEEEEEvNS4_8identityENS4_23SM90_TMA_LOAD_MULTICASTES1B_vS1C_EENS_8epilogue10collective6detail29Sm90TmaWarpSpecializedAdapterINS1G_15DefaultEpilogueIfSK_SK_NS1F_6thread17LinearCombinationIfLi1EffLNS1K_9ScaleType4KindE0ELNS_15FloatRoundStyleE2EfEENS1_15EpilogueDefaultEEEEEvvEEEEvNT_6ParamsE)
        .other          _ZN7cutlass13device_kernelINS_4gemm6kernel13GemmUniversalIN4cute5tupleIJiiiiEEENS1_10collective13CollectiveMmaINS1_34MainloopSm90TmaGmmaWarpSpecializedILi2ENS5_IJNS4_1CILi2EEENSA_ILi1EEESC_EEENS1_35KernelTmaWarpSpecializedCooperativeEEENS5_IJNSA_ILi128EEENSA_ILi256EEENSA_ILi64EEEEEEfNS5_IJlSC_lEEEfSK_NS4_8TiledMMAINS4_8MMA_AtomIJNS4_4SM904GMMA30MMA_64x256x8_F32TF32TF32_SS_TNILNSO_7ScaleInE1ELSQ_1EEEEEENS4_6LayoutISD_NS5_IJSC_NSA_ILi0EEESU_EEEEENS5_IJNS4_10UnderscoreESX_SX_EEEEENS4_13SM90_TMA_LOADENS4_14ComposedLayoutINS4_7SwizzleILi3ELi4ELi3EEENS4_18smem_ptr_flag_bitsILi32EEENST_INS5_IJNSA_ILi8EEENSA_ILi32EEEEEENS5_IJS17_SC_EEEEEEEvNS4_8identityENS4_23SM90_TMA_LOAD_MULTICASTES1B_vS1C_EENS_8epilogue10collective6detail29Sm90TmaWarpSpecializedAdapterINS1G_15DefaultEpilogueIfSK_SK_NS1F_6thread17LinearCombinationIfLi1EffLNS1K_9ScaleType4KindE0ELNS_15FloatRoundStyleE2EfEENS1_15EpilogueDefaultEEEEEvvEEEEvNT_6ParamsE,@"STO_CUDA_ENTRY STV_DEFAULT"
_ZN7cutlass13device_kernelINS_4gemm6kernel13GemmUniversalIN4cute5tupleIJiiiiEEENS1_10collective13CollectiveMmaINS1_34MainloopSm90TmaGmmaWarpSpecializedILi2ENS5_IJNS4_1CILi2EEENSA_ILi1EEESC_EEENS1_35KernelTmaWarpSpecializedCooperativeEEENS5_IJNSA_ILi128EEENSA_ILi256EEENSA_ILi64EEEEEEfNS5_IJlSC_lEEEfSK_NS4_8TiledMMAINS4_8MMA_AtomIJNS4_4SM904GMMA30MMA_64x256x8_F32TF32TF32_SS_TNILNSO_7ScaleInE1ELSQ_1EEEEEENS4_6LayoutISD_NS5_IJSC_NSA_ILi0EEESU_EEEEENS5_IJNS4_10UnderscoreESX_SX_EEEEENS4_13SM90_TMA_LOADENS4_14ComposedLayoutINS4_7SwizzleILi3ELi4ELi3EEENS4_18smem_ptr_flag_bitsILi32EEENST_INS5_IJNSA_ILi8EEENSA_ILi32EEEEEENS5_IJS17_SC_EEEEEEEvNS4_8identityENS4_23SM90_TMA_LOAD_MULTICASTES1B_vS1C_EENS_8epilogue10collective6detail29Sm90TmaWarpSpecializedAdapterINS1G_15DefaultEpilogueIfSK_SK_NS1F_6thread17LinearCombinationIfLi1EffLNS1K_9ScaleType4KindE0ELNS_15FloatRoundStyleE2EfEENS1_15EpilogueDefaultEEEEEvvEEEEvNT_6ParamsE:
[----:B------:R-:W0:Y:S01]  /*0000*/  LDC R1, c[0x0][0x28] ;  /* 0x00000a00ff017b82 */ /* 0x000e220000000800 */
[----:B------:R-:W1:Y:S01]  /*0010*/  S2R R18, SR_TID.X ;  /* 0x0000000000127919 */ /* 0x000e620000002100 */
[----:B------:R-:W-:Y:S01]  /*0020*/  ELECT P0, URZ, PT ;  /* 0x00000000003f782f */ /* 0x000fe20003800000 */
[----:B------:R-:W-:Y:S01]  /*0030*/  BSSY B0, `(.L_x_0) ;  /* 0x000000f000007945 */ /* 0x000fe20003800000 */
[--C-:B-1----:R-:W-:Y:S02]  /*0040*/  SHF.R.U32.HI R0, RZ, 0x5, R18.reuse ;  /* 0x00000005ff007819 */ /* 0x102fe40000011612 */
[----:B------:R-:W-:-:S03]  /*0050*/  SHF.R.U32.HI R3, RZ, 0x7, R18 ;  /* 0x00000007ff037819 */ /* 0x000fc60000011612 */
[----:B------:R-:W1:Y:S04]  /*0060*/  SHFL.IDX PT, R2, R0, RZ, 0x1f ;  /* 0x00001fff00027589 */ /* 0x000e6800000e0000 */
[----:B------:R2:W3:Y:S01]  /*0070*/  SHFL.IDX PT, R5, R3, RZ, 0x1f ;  /* 0x00001fff03057589 */ /* 0x0004e200000e0000 */
[----:B-1----:R-:W-:-:S13]  /*0080*/  ISETP.NE.OR P0, PT, R2, RZ, !P0 ;  /* 0x000000ff0200720c */ /* 0x002fda0004705670 */
[----:B0-23--:R-:W-:Y:S05]  /*0090*/  @P0 BRA `(.L_x_1) ;  /* 0x0000000000200947 */ /* 0x00dfea0003800000 */
[----:B------:R-:W-:Y:S02]  /*00a0*/  ULDC.64 UR4, c[0x0][0x198] ;  /* 0x0000660000047ab9 */ /* 0x000fe40000000a00 */
[----:B------:R-:W-:Y:S02]  /*00b0*/  UIADD3 UR6, UP0, UR4, 0xf0, URZ ;  /* 0x000000f004067890 */ /* 0x000fe4000ff1e03f */
[----:B------:R-:W-:Y:S02]  /*00c0*/  UIADD3 UR4, UP1, UR4, 0x1f0, URZ ;  /* 0x000001f004047890 */ /* 0x000fe4000ff3e03f */
[----:B------:R-:W-:Y:S02]  /*00d0*/  UIADD3.X UR7, URZ, UR5, URZ, UP0, !UPT ;  /* 0x000000053f077290 */ /* 0x000fe400087fe43f */
[----:B------:R-:W-:-:S07]  /*00e0*/  UIADD3.X UR5, URZ, UR5, URZ, UP1, !UPT ;  /* 0x000000053f057290 */ /* 0x000fce0008ffe43f */
[----:B------:R0:W-:Y:S02]  /*00f0*/  UTMACCTL.PF [UR6] ;  /* 0x00000000060079b9 */ /* 0x0001e40008040000 */
[----:B------:R0:W-:Y:S02]  /*0100*/  UTMACCTL.PF [UR4] ;  /* 0x00000000040079b9 */ /* 0x0001e40008040000 */
[----:B0-----:R-:W-:Y:S01]  /*0110*/  NOP ;  /* 0x0000000000007918 */ /* 0x001fe20000000000 */
.L_x_1:
[----:B------:R-:W-:Y:S05]  /*0120*/  BSYNC B0 ;  /* 0x0000000000007941 */ /* 0x000fea0003800000 */
.L_x_0:
[----:B------:R-:W0:Y:S02]  /*0130*/  SHFL.IDX PT, R3, R0, RZ, 0x1f ;  /* 0x00001fff00037589 */ /* 0x000e2400000e0000 */
[----:B0-----:R-:W-:-:S13]  /*0140*/  ISETP.NE.AND P0, PT, R3, RZ, PT ;  /* 0x000000ff0300720c */ /* 0x001fda0003f05270 */
[----:B------:R-:W-:Y:S05]  /*0150*/  @P0 BRA `(.L_x_2) ;  /* 0x0000000000480947 */ /* 0x000fea0003800000 */
[----:B------:R-:W0:Y:S01]  /*0160*/  S2UR UR8, SR_CgaCtaId ;  /* 0x00000000000879c3 */ /* 0x000e220000008800 */
[----:B------:R-:W-:Y:S01]  /*0170*/  UMOV UR4, 0x400 ;  /* 0x0000040000047882 */ /* 0x000fe20000000000 */
[----:B------:R-:W-:Y:S01]  /*0180*/  UMOV UR5, 0x1 ;  /* 0x0000000100057882 */ /* 0x000fe20000000000 */
[----:B------:R-:W-:Y:S01]  /*0190*/  UMOV UR6, 0x4 ;  /* 0x0000000400067882 */ /* 0x000fe20000000000 */
[----:B------:R-:W-:Y:S01]  /*01a0*/  ELECT P0, URZ, PT ;  /* 0x00000000003f782f */ /* 0x000fe20003800000 */
[----:B------:R-:W-:-:S04]  /*01b0*/  UIADD3 UR6, -UR6, 0x100000, URZ ;  /* 0x0010000006067890 */ /* 0x000fc8000fffe13f */
[----:B------:R-:W-:Y:S02]  /*01c0*/  USHF.L.U32 UR7, UR6, 0xb, URZ ;  /* 0x0000000b06077899 */ /* 0x000fe4000800063f */
[----:B------:R-:W-:Y:S02]  /*01d0*/  USHF.L.U32 UR6, UR6, 0x1, URZ ;  /* 0x0000000106067899 */ /* 0x000fe4000800063f */
[----:B0-----:R-:W-:Y:S02]  /*01e0*/  ULEA UR8, UR8, UR4, 0x18 ;  /* 0x0000000408087291 */ /* 0x001fe4000f8ec03f */
[----:B------:R-:W-:-:S04]  /*01f0*/  UIADD3 UR4, -UR5, 0x100000, URZ ;  /* 0x0010000005047890 */ /* 0x000fc8000fffe13f */
[----:B------:R-:W-:Y:S02]  /*0200*/  USHF.L.U32 UR5, UR4, 0xb, URZ ;  /* 0x0000000b04057899 */ /* 0x000fe4000800063f */
[----:B------:R-:W-:Y:S01]  /*0210*/  USHF.L.U32 UR4, UR4, 0x1, URZ ;  /* 0x0000000104047899 */ /* 0x000fe2000800063f */
[----:B------:R-:W0:Y:S11]  /*0220*/  FENCE.VIEW.ASYNC.S ;  /* 0x00000000000073c6 */ /* 0x000e360000000000 */
[----:B0-----:R0:W1:Y:S01]  /*0230*/  SYNCS.EXCH.64 URZ, [UR8], UR4 ;  /* 0x00000004083f75b2 */ /* 0x0010620008000100 */
[----:B------:R0:W2:Y:S01]  /*0240*/  SYNCS.EXCH.64 URZ, [UR8+0x10], UR6 ;  /* 0x00001006083f75b2 */ /* 0x0000a20008000100 */
[----:B------:R0:W3:Y:S01]  /*0250*/  SYNCS.EXCH.64 URZ, [UR8+0x8], UR4 ;  /* 0x00000804083f75b2 */ /* 0x0000e20008000100 */
[----:B------:R0:W4:Y:S01]  /*0260*/  SYNCS.EXCH.64 URZ, [UR8+0x18], UR6 ;  /* 0x00001806083f75b2 */ /* 0x0001220008000100 */
[----:B------:R-:W-:Y:S01]  /*0270*/  NOP ;  /* 0x0000000000007918 */ /* 0x000fe20000000000 */
.L_x_2:
[----:B------:R-:W-:Y:S01]  /*0280*/  SHF.R.S32.HI R7, RZ, 0x1f, R18 ;  /* 0x0000001fff077819 */ /* 0x000fe20000011412 */
[----:B------:R-:W5:Y:S01]  /*0290*/  SHFL.IDX PT, R0, R0, RZ, 0x1f ;  /* 0x00001fff00007589 */ /* 0x000f6200000e0000 */
[----:B0-----:R-:W0:Y:S01]  /*02a0*/  S2UR UR8, SR_CTAID.X ;  /* 0x00000000000879c3 */ /* 0x001e220000002500 */
[----:B------:R-:W-:Y:S02]  /*02b0*/  ELECT P0, URZ, PT ;  /* 0x00000000003f782f */ /* 0x000fe40003800000 */
[----:B------:R-:W-:Y:S01]  /*02c0*/  LEA.HI R7, R7, R18, RZ, 0x7 ;  /* 0x0000001207077211 */ /* 0x000fe200078f38ff */
[----:B------:R-:W1:Y:S01]  /*02d0*/  S2R R4, SR_CTAID.Y ;  /* 0x0000000000047919 */ /* 0x000e620000002600 */
[----:B------:R-:W-:Y:S01]  /*02e0*/  SHF.R.S32.HI R8, RZ, 0x1f, R3 ;  /* 0x0000001fff087819 */ /* 0x000fe20000011403 */
[----:B------:R-:W-:Y:S01]  /*02f0*/  ULDC UR4, c[0x0][0x150] ;  /* 0x0000540000047ab9 */ /* 0x000fe20000000800 */
[----:B------:R-:W-:Y:S01]  /*0300*/  LOP3.LUT R7, R7, 0xffffff80, RZ, 0xc0, !PT ;  /* 0xffffff8007077812 */ /* 0x000fe200078ec0ff */
[----:B------:R-:W-:Y:S01]  /*0310*/  NOP ;  /* 0x0000000000007918 */ /* 0x000fe20000000000 */
[----:B------:R-:W-:Y:S01]  /*0320*/  LEA.HI R8, R8, R3, RZ, 0x2 ;  /* 0x0000000308087211 */ /* 0x000fe200078f10ff */
[----:B------:R-:W2:Y:S01]  /*0330*/  LDC R10, c[0x0][0x144] ;  /* 0x00005100ff0a7b82 */ /* 0x000ea20000000800 */
[----:B------:R-:W-:Y:S01]  /*0340*/  NOP ;  /* 0x0000000000007918 */ /* 0x000fe20000000000 */
[----:B------:R-:W-:Y:S01]  /*0350*/  IMAD.IADD R6, R18, 0x1, -R7 ;  /* 0x0000000112067824 */ /* 0x000fe200078e0a07 */
[----:B------:R-:W-:Y:S01]  /*0360*/  LOP3.LUT R8, R8, 0x3ffffffc, RZ, 0xc0, !PT ;  /* 0x3ffffffc08087812 */ /* 0x000fe200078ec0ff */
[----:B------:R-:W-:Y:S01]  /*0370*/  IMAD.MOV.U32 R22, RZ, RZ, 0x1 ;  /* 0x00000001ff167424 */ /* 0x000fe200078e00ff */
[----:B------:R-:W-:-:S02]  /*0380*/  ISETP.NE.AND P3, PT, R5, RZ, PT ;  /* 0x000000ff0500720c */ /* 0x000fc40003f65270 */
[----:B------:R-:W-:Y:S01]  /*0390*/  SHF.R.S32.HI R7, RZ, 0x1f, R6 ;  /* 0x0000001fff077819 */ /* 0x000fe20000011406 */
[----:B------:R-:W-:Y:S01]  /*03a0*/  IMAD.IADD R8, R3, 0x1, -R8 ;  /* 0x0000000103087824 */ /* 0x000fe200078e0a08 */
[----:B------:R-:W3:Y:S02]  /*03b0*/  LDC R13, c[0x0][0x140] ;  /* 0x00005000ff0d7b82 */ /* 0x000ee40000000800 */
[----:B------:R-:W-:Y:S02]  /*03c0*/  LEA.HI R7, R7, R6, RZ, 0x3 ;  /* 0x0000000607077211 */ /* 0x000fe400078f18ff */
[----:B-----5:R-:W-:Y:S02]  /*03d0*/  ISETP.NE.OR P0, PT, R0, RZ, !P0 ;  /* 0x000000ff0000720c */ /* 0x020fe40004705670 */
[--C-:B------:R-:W-:Y:S02]  /*03e0*/  SHF.R.S32.HI R0, RZ, 0x3, R7.reuse ;  /* 0x00000003ff007819 */ /* 0x100fe40000011407 */
[----:B------:R-:W-:-:S02]  /*03f0*/  SHF.R.S32.HI R7, RZ, 0x1f, R7 ;  /* 0x0000001fff077819 */ /* 0x000fc40000011407 */
[----:B0-----:R-:W-:Y:S02]  /*0400*/  I2FP.F32.U32 R9, UR8 ;  /* 0x0000000800097c45 */ /* 0x001fe40008201000 */
[----:B------:R-:W-:-:S03]  /*0410*/  LEA.HI R7, R7, R0, RZ, 0x2 ;  /* 0x0000000007077211 */ /* 0x000fc600078f10ff */
[----:B------:R-:W-:Y:S01]  /*0420*/  FMUL R9, R9, UR4 ;  /* 0x0000000409097c20 */ /* 0x000fe20008400000 */
[----:B------:R-:W-:Y:S01]  /*0430*/  LOP3.LUT R7, R7, 0xfffffffc, RZ, 0xc0, !PT ;  /* 0xfffffffc07077812 */ /* 0x000fe200078ec0ff */
[----:B------:R-:W-:Y:S01]  /*0440*/  VOTEU.ALL UP0, P0 ;  /* 0x00000000003f7886 */ /* 0x000fe20000000000 */
[----:B-1----:R-:W-:Y:S01]  /*0450*/  I2FP.F32.U32 R3, R4 ;  /* 0x0000000400037245 */ /* 0x002fe20000201000 */
[----:B------:R-:W-:Y:S01]  /*0460*/  ULDC UR4, c[0x0][0x154] ;  /* 0x0000550000047ab9 */ /* 0x000fe20000000800 */
[----:B------:R-:W-:Y:S01]  /*0470*/  VOTEU.ALL UP1, P0 ;  /* 0x00000000003f7886 */ /* 0x000fe20000020000 */
[----:B------:R-:W0:Y:S01]  /*0480*/  F2I.U32.TRUNC.NTZ R9, R9 ;  /* 0x0000000900097305 */ /* 0x000e22000020f000 */
[----:B------:R-:W-:Y:S01]  /*0490*/  IMAD.IADD R7, R0, 0x1, -R7 ;  /* 0x0000000100077824 */ /* 0x000fe200078e0a07 */
[----:B------:R-:W1:Y:S01]  /*04a0*/  @!UP0 S2UR UR7, SR_CgaCtaId ;  /* 0x00000000000789c3 */ /* 0x000e620000008800 */
[----:B------:R-:W-:Y:S01]  /*04b0*/  FMUL R12, R3, UR4 ;  /* 0x00000004030c7c20 */ /* 0x000fe20008400000 */
[----:B------:R-:W-:Y:S01]  /*04c0*/  UMOV UR4, 0x20 ;  /* 0x0000002000047882 */ /* 0x000fe20000000000 */
[----:B------:R-:W-:Y:S01]  /*04d0*/  IMAD R8, R8, 0x4, R7 ;  /* 0x0000000408087824 */ /* 0x000fe200078e0207 */
[----:B------:R-:W-:Y:S01]  /*04e0*/  @!UP0 UMOV UR6, 0x400 ;  /* 0x0000040000068882 */ /* 0x000fe20000000000 */
[----:B------:R-:W-:-:S04]  /*04f0*/  @!UP0 UIADD3 UR4, -UR4, 0x100000, URZ ;  /* 0x0010000004048890 */ /* 0x000fc8000fffe13f */
[----:B------:R-:W-:Y:S02]  /*0500*/  @!UP0 USHF.L.U32 UR5, UR4, 0xb, URZ ;  /* 0x0000000b04058899 */ /* 0x000fe4000800063f */
[----:B------:R-:W-:Y:S01]  /*0510*/  @!UP0 USHF.L.U32 UR4, UR4, 0x1, URZ ;  /* 0x0000000104048899 */ /* 0x000fe2000800063f */
[----:B---3--:R-:W-:Y:S01]  /*0520*/  ISETP.EQ.U32.AND P2, PT, R13, 0x1, PT ;  /* 0x000000010d00780c */ /* 0x008fe20003f42070 */
[----:B------:R-:W3:Y:S01]  /*0530*/  F2I.U32.TRUNC.NTZ R12, R12 ;  /* 0x0000000c000c7305 */ /* 0x000ee2000020f000 */
[----:B------:R-:W-:Y:S01]  /*0540*/  LEA.HI R0, R8, R8, RZ, 0x1 ;  /* 0x0000000808007211 */ /* 0x000fe200078f08ff */
[----:B------:R-:W5:Y:S03]  /*0550*/  LDC R7, c[0x0][0x148] ;  /* 0x00005200ff077b82 */ /* 0x000f660000000800 */
[----:B------:R-:W-:Y:S01]  /*0560*/  LOP3.LUT R11, R0, 0xfffffffe, RZ, 0xc0, !PT ;  /* 0xfffffffe000b7812 */ /* 0x000fe200078ec0ff */
[----:B0-----:R-:W-:Y:S01]  /*0570*/  IMAD.MOV R15, RZ, RZ, -R9 ;  /* 0x000000ffff0f7224 */ /* 0x001fe200078e0a09 */
[----:B------:R-:W-:-:S03]  /*0580*/  SHF.R.S32.HI R9, RZ, 0x1f, R2 ;  /* 0x0000001fff097819 */ /* 0x000fc60000011402 */
[----:B--2---:R-:W-:Y:S01]  /*0590*/  IMAD R3, R10, R15, UR8 ;  /* 0x000000080a037e24 */ /* 0x004fe2000f8e020f */
[----:B------:R-:W-:Y:S01]  /*05a0*/  LEA.HI R9, R9, R2, RZ, 0x2 ;  /* 0x0000000209097211 */ /* 0x000fe200078f10ff */
[C---:B------:R-:W-:Y:S02]  /*05b0*/  IMAD.IADD R0, R8.reuse, 0x1, -R11 ;  /* 0x0000000108007824 */ /* 0x040fe400078e0a0b */
[----:B------:R-:W-:Y:S01]  /*05c0*/  IMAD.SHL.U32 R11, R8, 0x4, RZ ;  /* 0x00000004080b7824 */ /* 0x000fe200078e00ff */
[----:B------:R-:W-:Y:S01]  /*05d0*/  LOP3.LUT R9, R9, 0xfffffffc, RZ, 0xc0, !PT ;  /* 0xfffffffc09097812 */ /* 0x000fe200078ec0ff */
[----:B---3--:R-:W-:Y:S01]  /*05e0*/  IMAD.MOV R24, RZ, RZ, -R12 ;  /* 0x000000ffff187224 */ /* 0x008fe200078e0a0c */
[----:B------:R-:W-:Y:S01]  /*05f0*/  ISETP.NE.AND P4, PT, R0, R3, PT ;  /* 0x000000030000720c */ /* 0x000fe20003f85270 */
[----:B-1----:R-:W-:Y:S01]  /*0600*/  @!UP0 ULEA UR6, UR7, UR6, 0x18 ;  /* 0x0000000607068291 */ /* 0x002fe2000f8ec03f */
[----:B------:R-:W-:Y:S01]  /*0610*/  LOP3.LUT R152, R8, 0xc, R11, 0x78, !PT ;  /* 0x0000000c08987812 */ /* 0x000fe200078e780b */
[----:B------:R-:W-:Y:S01]  /*0620*/  IMAD.IADD R0, R2, 0x1, -R9 ;  /* 0x0000000102007824 */ /* 0x000fe200078e0a09 */
[----:B------:R-:W-:Y:S01]  /*0630*/  VOTEU.ALL UP0, P0 ;  /* 0x00000000003f7886 */ /* 0x000fe20000000000 */
[----:B------:R-:W-:Y:S01]  /*0640*/  LOP3.LUT P0, RZ, R6, 0x7, RZ, 0xc0, !PT ;  /* 0x0000000706ff7812 */ /* 0x000fe2000780c0ff */
[----:B------:R-:W-:-:S02]  /*0650*/  VIADD R6, R5, 0xffffffff ;  /* 0xffffffff05067836 */ /* 0x000fc40000000000 */
[----:B------:R-:W-:Y:S01]  /*0660*/  ISETP.NE.AND P1, PT, R0, 0x3, PT ;  /* 0x000000030000780c */ /* 0x000fe20003f25270 */
[----:B-----5:R-:W-:Y:S01]  /*0670*/  IMAD R9, R7, R24, R4 ;  /* 0x0000001807097224 */ /* 0x020fe200078e0204 */
[----:B------:R-:W-:Y:S02]  /*0680*/  ISETP.LT.U32.AND P0, PT, R152, 0x2, !P0 ;  /* 0x000000029800780c */ /* 0x000fe40004701070 */
[----:B------:R-:W-:Y:S01]  /*0690*/  ISETP.EQ.OR P1, PT, R0, RZ, !P1 ;  /* 0x000000ff0000720c */ /* 0x000fe20004f22670 */
[----:B------:R-:W0:Y:S02]  /*06a0*/  FENCE.VIEW.ASYNC.S ;  /* 0x00000000000073c6 */ /* 0x000e240000000000 */
[----:B0-----:R0:W1:Y:S01]  /*06b0*/  @!UP0 SYNCS.EXCH.64 URZ, [UR6+0x30], UR4 ;  /* 0x00003004063f85b2 */ /* 0x0010620008000100 */
[----:B------:R-:W-:Y:S02]  /*06c0*/  @P4 LEA.HI R2, R152, R152, RZ, 0x1 ;  /* 0x0000009898024211 */ /* 0x000fe400078f08ff */
[----:B------:R-:W-:-:S02]  /*06d0*/  ISETP.EQ.AND P1, PT, R5, RZ, P1 ;  /* 0x000000ff0500720c */ /* 0x000fc40000f22270 */
[----:B------:R-:W-:Y:S02]  /*06e0*/  @P4 SHF.R.S32.HI R2, RZ, 0x1, R2 ;  /* 0x00000001ff024819 */ /* 0x000fe40000011402 */
[----:B------:R-:W-:Y:S02]  /*06f0*/  ISETP.GE.U32.AND P6, PT, R6, 0x2, PT ;  /* 0x000000020600780c */ /* 0x000fe40003fc6070 */
[----:B------:R-:W-:Y:S02]  /*0700*/  @P4 ISETP.NE.AND P5, PT, R2, R9, PT ;  /* 0x000000090200420c */ /* 0x000fe40003fa5270 */
[----:B------:R-:W-:Y:S02]  /*0710*/  SEL R9, RZ, 0x1, !P0 ;  /* 0x00000001ff097807 */ /* 0x000fe40004000000 */
[----:B------:R-:W-:Y:S02]  /*0720*/  @P4 SEL R22, RZ, 0x1, P5 ;  /* 0x00000001ff164807 */ /* 0x000fe40002800000 */
[----:B------:R-:W-:Y:S01]  /*0730*/  SEL R19, RZ, 0x1, !P1 ;  /* 0x00000001ff137807 */ /* 0x000fe20004800000 */
[----:B------:R0:W2:Y:S01]  /*0740*/  @!UP1 SYNCS.EXCH.64 URZ, [UR6+0x38], UR4 ;  /* 0x00003804063f95b2 */ /* 0x0000a20008000100 */
[----:B------:R-:W-:Y:S01]  /*0750*/  LOP3.LUT R22, R22, R9, RZ, 0xc0, !PT ;  /* 0x0000000916167212 */ /* 0x000fe200078ec0ff */
[----:B------:R-:W-:Y:S01]  /*0760*/  NOP ;  /* 0x0000000000007918 */ /* 0x000fe20000000000 */
[----:B------:R-:W-:Y:S01]  /*0770*/  SEL R19, R19, 0x2, P6 ;  /* 0x0000000213137807 */ /* 0x000fe20003000000 */
[----:B------:R-:W-:Y:S06]  /*0780*/  @!P2 BRA `(.L_x_3) ;  /* 0x000000000008a947 */ /* 0x000fec0003800000 */
[----:B-12-4-:R-:W-:Y:S01]  /*0790*/  UCGABAR_ARV ;  /* 0x00000000000079c7 */ /* 0x016fe20008000000 */
[----:B------:R-:W-:Y:S05]  /*07a0*/  BRA `(.L_x_4) ;  /* 0x0000000000047947 */ /* 0x000fea0003800000 */
.L_x_3:
[----:B-12-4-:R-:W-:Y:S01]  /*07b0*/  NOP ;  /* 0x0000000000007918 */ /* 0x016fe20000000000 */
.L_x_4:
[----:B------:R-:W1:Y:S01]  /*07c0*/  LDC R2, c[0x0][0x65c] ;  /* 0x00019700ff027b82 */ /* 0x000e620000000800 */
[----:B------:R-:W-:Y:S02]  /*07d0*/  IMAD.U32 R8, RZ, RZ, UR8 ;  /* 0x00000008ff087e24 */ /* 0x000fe4000f8e00ff */
[----:B------:R-:W-:Y:S01]  /*07e0*/  IMAD.MOV.U32 R9, RZ, RZ, RZ ;  /* 0x000000ffff097224 */ /* 0x000fe200078e00ff */
[----:B-1----:R-:W-:-:S04]  /*07f0*/  ISETP.NE.AND P1, PT, R2, 0x1, PT ;  /* 0x000000010200780c */ /* 0x002fc80003f25270 */
[----:B------:R-:W-:-:S09]  /*0800*/  P2R R5, PR, RZ, 0x2 ;  /* 0x00000002ff057803 */ /* 0x000fd20000000000 */
[----:B------:R-:W1:Y:S01]  /*0810*/  @P1 LDC R17, c[0x0][0x10] ;  /* 0x00000400ff111b82 */ /* 0x000e620000000800 */
[----:B------:R-:W-:Y:S02]  /*0820*/  @P1 IMAD.MOV.U32 R5, RZ, RZ, RZ ;  /* 0x000000ffff051224 */ /* 0x000fe400078e00ff */
[----:B------:R-:W-:-:S05]  /*0830*/  @P1 IMAD.MOV.U32 R13, RZ, RZ, RZ ;  /* 0x000000ffff0d1224 */ /* 0x000fca00078e00ff */
[----:B------:R-:W2:Y:S01]  /*0840*/  @!P1 LDC R11, c[0x0][0xc] ;  /* 0x00000300ff0b9b82 */ /* 0x000ea20000000800 */
[----:B-1----:R-:W-:-:S04]  /*0850*/  @P1 IMAD.WIDE.U32 R16, R17, UR8, R4 ;  /* 0x0000000811101c25 */ /* 0x002fc8000f8e0004 */
[----:B------:R-:W-:Y:S02]  /*0860*/  @P1 IMAD.IADD R17, R17, 0x1, R13 ;  /* 0x0000000111111824 */ /* 0x000fe400078e020d */
[----:B--2---:R-:W-:-:S04]  /*0870*/  @!P1 IMAD.WIDE.U32 R8, R4, R11, R8 ;  /* 0x0000000b04089225 */ /* 0x004fc800078e0008 */
[----:B------:R-:W-:Y:S02]  /*0880*/  @!P1 IMAD.MOV.U32 R16, RZ, RZ, R8 ;  /* 0x000000ffff109224 */ /* 0x000fe400078e0008 */
[----:B------:R-:W-:Y:S01]  /*0890*/  @!P1 IMAD.MOV.U32 R17, RZ, RZ, R9 ;  /* 0x000000ffff119224 */ /* 0x000fe200078e0009 */
[----:B------:R-:W-:Y:S06]  /*08a0*/  @!P2 BRA `(.L_x_5) ;  /* 0x00000000000ca947 */ /* 0x000fec0003800000 */
[----:B------:R-:W-:Y:S01]  /*08b0*/  UCGABAR_WAIT ;  /* 0x0000000000007dc7 */ /* 0x000fe20008000000 */
[----:B------:R-:W-:Y:S01]  /*08c0*/  CCTL.IVALL ;  /* 0x00000000ff00798f */ /* 0x000fe20002000000 */
[----:B------:R-:W-:Y:S05]  /*08d0*/  BRA `(.L_x_6) ;  /* 0x0000000000047947 */ /* 0x000fea0003800000 */
.L_x_5:
[----:B------:R-:W-:Y:S06]  /*08e0*/  BAR.SYNC.DEFER_BLOCKING 0x0 ;  /* 0x0000000000007b1d */ /* 0x000fec0000010000 */
.L_x_6:
[----:B------:R-:W-:Y:S05]  /*08f0*/  @!P3 BRA `(.L_x_7) ;  /* 0x00000084005cb947 */ /* 0x000fea0003800000 */
[----:B------:R-:W-:-:S13]  /*0900*/  ISETP.GT.U32.AND P0, PT, R6, 0x1, PT ;  /* 0x000000010600780c */ /* 0x000fda0003f04070 */
[----:B0-----:R-:W-:Y:S05]  /*0910*/  @P0 EXIT ;  /* 0x000000000000094d */ /* 0x001fea0003800000 */
[----:B------:R-:W-:Y:S01]  /*0920*/  ULDC.64 UR4, c[0x0][0x650] ;  /* 0x0001940000047ab9 */ /* 0x000fe20000000a00 */
[----:B------:R-:W-:Y:S01]  /*0930*/  PRMT R0, RZ, 0x7610, R0 ;  /* 0x00007610ff007816 */ /* 0x000fe20000000000 */
[----:B------:R-:W-:Y:S01]  /*0940*/  IMAD.MOV.U32 R154, RZ, RZ, -0x1 ;  /* 0xffffffffff9a7424 */ /* 0x000fe200078e00ff */
[----:B------:R-:W-:Y:S01]  /*0950*/  ISETP.GE.U32.AND P0, PT, R16, UR4, PT ;  /* 0x0000000410007c0c */ /* 0x000fe2000bf06070 */
[----:B------:R-:W-:Y:S02]  /*0960*/  IMAD.MOV.U32 R153, RZ, RZ, -0x1 ;  /* 0xffffffffff997424 */ /* 0x000fe400078e00ff */
[----:B------:R-:W-:Y:S01]  /*0970*/  IMAD.MOV.U32 R23, RZ, RZ, -0x1 ;  /* 0xffffffffff177424 */ /* 0x000fe200078e00ff */
[----:B------:R-:W-:-:S13]  /*0980*/  ISETP.GE.U32.AND.EX P0, PT, R17, UR5, PT, P0 ;  /* 0x0000000511007c0c */ /* 0x000fda000bf06100 */
[----:B------:R-:W-:Y:S05]  /*0990*/  @P0 BRA `(.L_x_8) ;  /* 0x00000004002c0947 */ /* 0x000fea0003800000 */
[----:B------:R-:W0:Y:S01]  /*09a0*/  LDC.64 R20, c[0x0][0x628] ;  /* 0x00018a00ff147b82 */ /* 0x000e220000000a00 */
[----:B------:R-:W-:Y:S02]  /*09b0*/  IMAD.MOV.U32 R8, RZ, RZ, R16 ;  /* 0x000000ffff087224 */ /* 0x000fe400078e0010 */
[----:B------:R-:W-:-:S05]  /*09c0*/  IMAD.MOV.U32 R9, RZ, RZ, R17 ;  /* 0x000000ffff097224 */ /* 0x000fca00078e0011 */
[----:B------:R-:W1:Y:S08]  /*09d0*/  LDC R0, c[0x0][0x630] ;  /* 0x00018c00ff007b82 */ /* 0x000e700000000800 */
[----:B------:R-:W2:Y:S01]  /*09e0*/  LDC.64 R26, c[0x0][0x620] ;  /* 0x00018800ff1a7b82 */ /* 0x000ea20000000a00 */
[----:B0-----:R-:W-:-:S04]  /*09f0*/  ISETP.NE.U32.AND P0, PT, R20, RZ, PT ;  /* 0x000000ff1400720c */ /* 0x001fc80003f05070 */
[----:B------:R-:W-:-:S13]  /*0a00*/  ISETP.NE.AND.EX P0, PT, R21, RZ, PT, P0 ;  /* 0x000000ff1500720c */ /* 0x000fda0003f05300 */
[----:B-12---:R-:W-:Y:S05]  /*0a10*/  @!P0 BRA `(.L_x_9) ;  /* 0x0000000000288947 */ /* 0x006fea0003800000 */
[----:B------:R-:W0:Y:S02]  /*0a20*/  LDC R13, c[0x0][0x634] ;  /* 0x00018d00ff0d7b82 */ /* 0x000e240000000800 */
[----:B0-----:R-:W-:-:S05]  /*0a30*/  IADD3 R13, P0, R16, R13, RZ ;  /* 0x0000000d100d7210 */ /* 0x001fca0007f1e0ff */
[----:B------:R-:W-:-:S04]  /*0a40*/  IMAD.X R15, RZ, RZ, R17, P0 ;  /* 0x000000ffff0f7224 */ /* 0x000fc800000e0611 */
[----:B------:R-:W-:-:S04]  /*0a50*/  IMAD.WIDE.U32 R8, R15, R20, RZ ;  /* 0x000000140f087225 */ /* 0x000fc800078e00ff */
[----:B------:R-:W-:-:S04]  /*0a60*/  IMAD.WIDE.U32 R10, P0, R13, R21, R8 ;  /* 0x000000150d0a7225 */ /* 0x000fc80007800008 */
[----:B------:R-:W-:-:S04]  /*0a70*/  IMAD.WIDE.U32 R8, R13, R20, RZ ;  /* 0x000000140d087225 */ /* 0x000fc800078e00ff */
[----:B------:R-:W-:Y:S01]  /*0a80*/  IMAD.X R13, RZ, RZ, RZ, P0 ;  /* 0x000000ffff0d7224 */ /* 0x000fe200000e06ff */
[----:B------:R-:W-:Y:S01]  /*0a90*/  IADD3 RZ, P0, R9, R10, RZ ;  /* 0x0000000a09ff7210 */ /* 0x000fe20007f1e0ff */
[----:B------:R-:W-:-:S04]  /*0aa0*/  IMAD.MOV.U32 R12, RZ, RZ, R11 ;  /* 0x000000ffff0c7224 */ /* 0x000fc800078e000b */
[----:B------:R-:W-:-:S08]  /*0ab0*/  IMAD.WIDE.U32.X R8, R15, R21, R12, P0 ;  /* 0x000000150f087225 */ /* 0x000fd000000e040c */
.L_x_9:
[----:B------:R-:W0:Y:S01]  /*0ac0*/  LDC.64 R20, c[0x0][0x640] ;  /* 0x00019000ff147b82 */ /* 0x000e220000000a00 */
[--C-:B------:R-:W-:Y:S01]  /*0ad0*/  SHF.R.U64 R28, R8, R0, R9.reuse ;  /* 0x00000000081c7219 */ /* 0x100fe20000001209 */
[----:B------:R-:W-:Y:S01]  /*0ae0*/  IMAD R30, R7, R24, R4 ;  /* 0x00000018071e7224 */ /* 0x000fe200078e0204 */
[----:B------:R-:W-:Y:S01]  /*0af0*/  SHF.R.U32.HI R0, RZ, R0, R9 ;  /* 0x00000000ff007219 */ /* 0x000fe20000011609 */
[----:B------:R-:W-:Y:S01]  /*0b00*/  IMAD.MOV.U32 R23, RZ, RZ, 0x1 ;  /* 0x00000001ff177424 */ /* 0x000fe200078e00ff */
[----:B------:R-:W-:-:S03]  /*0b10*/  IADD3 R5, P0, RZ, -R28, RZ ;  /* 0x8000001cff057210 */ /* 0x000fc60007f1e0ff */
[----:B------:R-:W1:Y:S02]  /*0b20*/  LDC R6, c[0x0][0x618] ;  /* 0x00018600ff067b82 */ /* 0x000e640000000800 */
[----:B------:R-:W-:-:S04]  /*0b30*/  IMAD.X R9, RZ, RZ, ~R0, P0 ;  /* 0x000000ffff097224 */ /* 0x000fc800000e0e00 */
[-C--:B------:R-:W-:Y:S02]  /*0b40*/  IMAD R0, R9, R26.reuse, RZ ;  /* 0x0000001a09007224 */ /* 0x080fe400078e02ff */
[----:B------:R-:W2:Y:S01]  /*0b50*/  LDC R11, c[0x0][0x608] ;  /* 0x00018200ff0b7b82 */ /* 0x000ea20000000800 */
[----:B------:R-:W-:-:S04]  /*0b60*/  IMAD.WIDE.U32 R8, R5, R26, R16 ;  /* 0x0000001a05087225 */ /* 0x000fc800078e0010 */
[----:B------:R-:W-:-:S03]  /*0b70*/  IMAD R5, R5, R27, R0 ;  /* 0x0000001b05057224 */ /* 0x000fc600078e0200 */
[----:B------:R-:W3:Y:S01]  /*0b80*/  LDC R12, c[0x0][0x658] ;  /* 0x00019600ff0c7b82 */ /* 0x000ee20000000800 */
[----:B0-----:R-:W-:Y:S01]  /*0b90*/  ISETP.NE.U32.AND P0, PT, R20, RZ, PT ;  /* 0x000000ff1400720c */ /* 0x001fe20003f05070 */
[----:B------:R-:W-:Y:S02]  /*0ba0*/  IMAD.IADD R5, R9, 0x1, R5 ;  /* 0x0000000109057824 */ /* 0x000fe400078e0205 */
[----:B------:R-:W-:Y:S01]  /*0bb0*/  IMAD.MOV.U32 R9, RZ, RZ, -0x1 ;  /* 0xffffffffff097424 */ /* 0x000fe200078e00ff */
[----:B------:R-:W-:-:S03]  /*0bc0*/  ISETP.NE.AND.EX P0, PT, R21, RZ, PT, P0 ;  /* 0x000000ff1500720c */ /* 0x000fc60003f05300 */
[----:B------:R-:W0:Y:S01]  /*0bd0*/  LDC R15, c[0x0][0x600] ;  /* 0x00018000ff0f7b82 */ /* 0x000e220000000800 */
[-CC-:B-1----:R-:W-:Y:S02]  /*0be0*/  SHF.R.U64 R13, R8, R6.reuse, R5.reuse ;  /* 0x00000006080d7219 */ /* 0x182fe40000001205 */
[----:B------:R-:W-:-:S05]  /*0bf0*/  SHF.R.U32.HI R0, RZ, R6, R5 ;  /* 0x00000006ff007219 */ /* 0x000fca0000011605 */
[----:B------:R-:W1:Y:S01]  /*0c00*/  LDC R14, c[0x0][0x648] ;  /* 0x00019200ff0e7b82 */ /* 0x000e620000000800 */
[-CC-:B--2---:R-:W-:Y:S02]  /*0c10*/  SHF.R.U64 R27, R13, R11.reuse, R0.reuse ;  /* 0x0000000b0d1b7219 */ /* 0x184fe40000001200 */
[----:B------:R-:W-:-:S05]  /*0c20*/  SHF.R.U32.HI R5, RZ, R11, R0 ;  /* 0x0000000bff057219 */ /* 0x000fca0000011600 */
[----:B------:R-:W2:Y:S01]  /*0c30*/  LDC R26, c[0x0][0x638] ;  /* 0x00018e00ff1a7b82 */ /* 0x000ea20000000800 */
[-CC-:B---3--:R-:W-:Y:S02]  /*0c40*/  SHF.R.U64 R24, R27, R12.reuse, R5.reuse ;  /* 0x0000000c1b187219 */ /* 0x188fe40000001205 */
[-C--:B------:R-:W-:Y:S02]  /*0c50*/  SHF.L.U32 R0, R9, R12.reuse, RZ ;  /* 0x0000000c09007219 */ /* 0x080fe400000006ff */
[----:B------:R-:W-:Y:S01]  /*0c60*/  SHF.R.U32.HI R5, RZ, R12, R5 ;  /* 0x0000000cff057219 */ /* 0x000fe20000011605 */
[----:B------:R-:W-:Y:S01]  /*0c70*/  IMAD.MOV.U32 R4, RZ, RZ, R24 ;  /* 0x000000ffff047224 */ /* 0x000fe200078e0018 */
[----:B------:R-:W-:Y:S01]  /*0c80*/  LOP3.LUT R10, RZ, R0, RZ, 0x33, !PT ;  /* 0x00000000ff0a7212 */ /* 0x000fe200078e33ff */
[----:B------:R-:W3:Y:S01]  /*0c90*/  LDC R25, c[0x0][0x610] ;  /* 0x00018400ff197b82 */ /* 0x000ee20000000800 */
[----:B------:R-:W-:Y:S05]  /*0ca0*/  @!P0 BRA `(.L_x_10) ;  /* 0x0000000000288947 */ /* 0x000fea0003800000 */
[----:B------:R-:W4:Y:S02]  /*0cb0*/  LDC R9, c[0x0][0x64c] ;  /* 0x00019300ff097b82 */ /* 0x000f240000000800 */
[----:B----4-:R-:W-:-:S05]  /*0cc0*/  IADD3 R9, P0, R24, R9, RZ ;  /* 0x0000000918097210 */ /* 0x010fca0007f1e0ff */
        /* <DEDUP_REMOVED lines=8> */
.L_x_10:
[----:B-1----:R-:W-:Y:S01]  /*0d50*/  SHF.R.U64 R4, R4, R14, R5 ;  /* 0x0000000e04047219 */ /* 0x002fe20000001205 */
[----:B0-----:R-:W-:Y:S01]  /*0d60*/  VIADD R6, R15, 0xffffffff ;  /* 0xffffffff0f067836 */ /* 0x001fe20000000000 */
[----:B------:R-:W-:Y:S01]  /*0d70*/  SHF.L.U32 R0, R23, R12, RZ ;  /* 0x0000000c17007219 */ /* 0x000fe200000006ff */
[----:B------:R-:W-:Y:S01]  /*0d80*/  IMAD.MOV.U32 R23, RZ, RZ, R28 ;  /* 0x000000ffff177224 */ /* 0x000fe200078e001c */
[----:B------:R-:W-:Y:S01]  /*0d90*/  LOP3.LUT R5, R27, R10, RZ, 0xc0, !PT ;  /* 0x0000000a1b057212 */ /* 0x000fe200078ec0ff */
[----:B------:R-:W-:Y:S01]  /*0da0*/  IMAD.MOV R7, RZ, RZ, -R4 ;  /* 0x000000ffff077224 */ /* 0x000fe200078e0a04 */
[----:B------:R-:W-:Y:S02]  /*0db0*/  SEL R3, R3, R30, !P1 ;  /* 0x0000001e03037207 */ /* 0x000fe40004800000 */
[----:B------:R-:W-:Y:S01]  /*0dc0*/  LOP3.LUT R6, R13, R6, RZ, 0xc0, !PT ;  /* 0x000000060d067212 */ /* 0x000fe200078ec0ff */
[----:B------:R-:W-:Y:S02]  /*0dd0*/  IMAD R4, R0, R4, R5 ;  /* 0x0000000400047224 */ /* 0x000fe400078e0205 */
[----:B--2---:R-:W-:-:S02]  /*0de0*/  IMAD R0, R7, R26, R24 ;  /* 0x0000001a07007224 */ /* 0x004fc400078e0218 */
[----:B---3--:R-:W-:Y:S02]  /*0df0*/  IMAD R3, R4, R25, R3 ;  /* 0x0000001904037224 */ /* 0x008fe400078e0203 */
[----:B------:R-:W-:Y:S02]  /*0e00*/  IMAD R154, R0, R15, R6 ;  /* 0x0000000f009a7224 */ /* 0x000fe400078e0206 */
[----:B------:R-:W-:-:S03]  /*0e10*/  IMAD.MOV.U32 R4, RZ, RZ, 0x1 ;  /* 0x00000001ff047424 */ /* 0x000fc600078e00ff */
[----:B------:R-:W-:Y:S02]  /*0e20*/  SEL R153, R154, R3, !P1 ;  /* 0x000000039a997207 */ /* 0x000fe40004800000 */
[----:B------:R-:W-:Y:S02]  /*0e30*/  PRMT R0, R4, 0x7610, R0 ;  /* 0x0000761004007816 */ /* 0x000fe40000000000 */
[----:B------:R-:W-:-:S07]  /*0e40*/  SEL R154, R3, R154, !P1 ;  /* 0x0000009a039a7207 */ /* 0x000fce0004800000 */
.L_x_8:
[----:B------:R-:W-:-:S08]  /*0e50*/  NOP ;  /* 0x0000000000007918 */ /* 0x000fd00000000000 */
[----:B------:R-:W0:Y:S02]  /*0e60*/  USETMAXREG.TRY_ALLOC.CTAPOOL UP0, 0xe8 ;  /* 0x000000e8000079c8 */ /* 0x000e240008000600 */
[----:B0-----:R-:W-:-:S13]  /*0e70*/  PLOP3.LUT P0, PT, PT, PT, UP0, 0x80, 0x0 ;  /* 0x000000000000781c */ /* 0x001fda0003f0f008 */
[----:B------:R-:W-:Y:S05]  /*0e80*/  @!P0 BRA `(.L_x_8) ;  /* 0xfffffffc00f08947 */ /* 0x000fea000383ffff */
[----:B------:R-:W-:Y:S01]  /*0e90*/  ULDC.64 UR4, c[0x0][0x598] ;  /* 0x0001660000047ab9 */ /* 0x000fe20000000a00 */
[----:B------:R-:W-:Y:S01]  /*0ea0*/  ULDC.64 UR36, c[0x0][0x208] ;  /* 0x0000820000247ab9 */ /* 0x000fe20000000a00 */
[----:B------:R-:W-:-:S04]  /*0eb0*/  ISETP.NE.U32.AND P0, PT, RZ, UR4, PT ;  /* 0x00000004ff007c0c */ /* 0x000fc8000bf05070 */
[----:B------:R-:W-:-:S13]  /*0ec0*/  ISETP.NE.AND.EX P0, PT, RZ, UR5, PT, P0 ;  /* 0x00000005ff007c0c */ /* 0x000fda000bf05300 */
[----:B------:R-:W-:Y:S05]  /*0ed0*/  @!P0 BRA `(.L_x_11) ;  /* 0x00000000001c8947 */ /* 0x000fea0003800000 */
[----:B------:R-:W0:Y:S02]  /*0ee0*/  LDC.64 R4, c[0x0][0x598] ;  /* 0x00016600ff047b82 */ /* 0x000e240000000a00 */
[----:B0-----:R-:W2:Y:S02]  /*0ef0*/  LDG.E.64 R4, desc[UR36][R4.64] ;  /* 0x0000002404047981 */ /* 0x001ea4000c1e1b00 */
[----:B--2---:R-:W-:-:S04]  /*0f00*/  ISETP.NE.U32.AND P0, PT, R4, RZ, PT ;  /* 0x000000ff0400720c */ /* 0x004fc80003f05070 */
[----:B------:R-:W-:-:S13]  /*0f10*/  ISETP.NE.AND.EX P0, PT, R5, RZ, PT, P0 ;  /* 0x000000ff0500720c */ /* 0x000fda0003f05300 */
[----:B------:R-:W-:Y:S05]  /*0f20*/  @!P0 BRA `(.L_x_11) ;  /* 0x0000000000088947 */ /* 0x000fea0003800000 */
[----:B------:R0:W5:Y:S01]  /*0f30*/  LD.E R155, desc[UR36][R4.64] ;  /* 0x00000024049b7980 */ /* 0x000162000c101900 */
[----:B------:R-:W-:Y:S05]  /*0f40*/  BRA `(.L_x_12) ;  /* 0x0000000000247947 */ /* 0x000fea0003800000 */
.L_x_11:
[----:B------:R-:W-:Y:S02]  /*0f50*/  ULDC.64 UR4, c[0x0][0x588] ;  /* 0x0001620000047ab9 */ /* 0x000fe40000000a00 */
[----:B------:R-:W-:-:S04]  /*0f60*/  ISETP.NE.U32.AND P0, PT, RZ, UR4, PT ;  /* 0x00000004ff007c0c */ /* 0x000fc8000bf05070 */
[----:B------:R-:W-:-:S13]  /*0f70*/  ISETP.NE.AND.EX P0, PT, RZ, UR5, PT, P0 ;  /* 0x00000005ff007c0c */ /* 0x000fda000bf05300 */
[----:B------:R-:W-:Y:S05]  /*0f80*/  @!P0 BRA `(.L_x_13) ;  /* 0x00000000000c8947 */ /* 0x000fea0003800000 */
[----:B------:R-:W0:Y:S02]  /*0f90*/  LDC.64 R4, c[0x0][0x588] ;  /* 0x00016200ff047b82 */ /* 0x000e240000000a00 */
[----:B0-----:R1:W5:Y:S01]  /*0fa0*/  LDG.E R155, desc[UR36][R4.64] ;  /* 0x00000024049b7981 */ /* 0x001362000c1e1900 */
[----:B------:R-:W-:Y:S05]  /*0fb0*/  BRA `(.L_x_12) ;  /* 0x0000000000087947 */ /* 0x000fea0003800000 */
.L_x_13:
[----:B------:R-:W-:Y:S02]  /*0fc0*/  ULDC UR4, c[0x0][0x580] ;  /* 0x0001600000047ab9 */ /* 0x000fe40000000800 */
[----:B------:R-:W-:-:S07]  /*0fd0*/  IMAD.U32 R155, RZ, RZ, UR4 ;  /* 0x00000004ff9b7e24 */ /* 0x000fce000f8e00ff */
.L_x_12:
[----:B------:R-:W-:Y:S02]  /*0fe0*/  ULDC.64 UR4, c[0x0][0x5a0] ;  /* 0x0001680000047ab9 */ /* 0x000fe40000000a00 */
[----:B------:R-:W-:-:S04]  /*0ff0*/  ISETP.NE.U32.AND P0, PT, RZ, UR4, PT ;  /* 0x00000004ff007c0c */ /* 0x000fc8000bf05070 */
[----:B------:R-:W-:-:S13]  /*1000*/  ISETP.NE.AND.EX P0, PT, RZ, UR5, PT, P0 ;  /* 0x00000005ff007c0c */ /* 0x000fda000bf05300 */
[----:B------:R-:W-:Y:S05]  /*1010*/  @!P0 BRA `(.L_x_14) ;  /* 0x00000000001c8947 */ /* 0x000fea0003800000 */
[----:B01----:R-:W0:Y:S02]  /*1020*/  LDC.64 R4, c[0x0][0x5a0] ;  /* 0x00016800ff047b82 */ /* 0x003e240000000a00 */
[----:B0-----:R-:W2:Y:S02]  /*1030*/  LDG.E.64 R4, desc[UR36][R4.64] ;  /* 0x0000002404047981 */ /* 0x001ea4000c1e1b00 */
[----:B--2---:R-:W-:-:S04]  /*1040*/  ISETP.NE.U32.AND P0, PT, R4, RZ, PT ;  /* 0x000000ff0400720c */ /* 0x004fc80003f05070 */
[----:B------:R-:W-:-:S13]  /*1050*/  ISETP.NE.AND.EX P0, PT, R5, RZ, PT, P0 ;  /* 0x000000ff0500720c */ /* 0x000fda0003f05300 */
[----:B------:R-:W-:Y:S05]  /*1060*/  @!P0 BRA `(.L_x_14) ;  /* 0x0000000000088947 */ /* 0x000fea0003800000 */
[----:B------:R0:W5:Y:S01]  /*1070*/  LD.E R156, desc[UR36][R4.64] ;  /* 0x00000024049c7980 */ /* 0x000162000c101900 */
[----:B------:R-:W-:Y:S05]  /*1080*/  BRA `(.L_x_15) ;  /* 0x0000000000247947 */ /* 0x000fea0003800000 */
.L_x_14:
[----:B------:R-:W-:Y:S02]  /*1090*/  ULDC.64 UR4, c[0x0][0x590] ;  /* 0x0001640000047ab9 */ /* 0x000fe40000000a00 */
[----:B------:R-:W-:-:S04]  /*10a0*/  ISETP.NE.U32.AND P0, PT, RZ, UR4, PT ;  /* 0x00000004ff007c0c */ /* 0x000fc8000bf05070 */
[----:B------:R-:W-:-:S13]  /*10b0*/  ISETP.NE.AND.EX P0, PT, RZ, UR5, PT, P0 ;  /* 0x00000005ff007c0c */ /* 0x000fda000bf05300 */
[----:B------:R-:W-:Y:S05]  /*10c0*/  @!P0 BRA `(.L_x_16) ;  /* 0x00000000000c8947 */ /* 0x000fea0003800000 */
[----:B------:R-:W2:Y:S02]  /*10d0*/  LDC.64 R156, c[0x0][0x590] ;  /* 0x00016400ff9c7b82 */ /* 0x000ea40000000a00 */
[----:B--2---:R2:W5:Y:S01]  /*10e0*/  LDG.E R156, desc[UR36][R156.64] ;  /* 0x000000249c9c7981 */ /* 0x004562000c1e1900 */
[----:B------:R-:W-:Y:S05]  /*10f0*/  BRA `(.L_x_15) ;  /* 0x0000000000087947 */ /* 0x000fea0003800000 */
.L_x_16:
[----:B------:R-:W-:Y:S02]  /*1100*/  ULDC UR4, c[0x0][0x584] ;  /* 0x0001610000047ab9 */ /* 0x000fe40000000800 */
[----:B------:R-:W-:-:S07]  /*1110*/  IMAD.U32 R156, RZ, RZ, UR4 ;  /* 0x00000004ff9c7e24 */ /* 0x000fce000f8e00ff */
.L_x_15:
[----:B------:R-:W-:-:S13]  /*1120*/  LOP3.LUT P0, RZ, R0, 0xff, RZ, 0xc0, !PT ;  /* 0x000000ff00ff7812 */ /* 0x000fda000780c0ff */
[----:B------:R-:W-:Y:S05]  /*1130*/  @!P0 EXIT ;  /* 0x000000000000894d */ /* 0x000fea0003800000 */
[----:B------:R-:W-:Y:S01]  /*1140*/  ULDC UR4, c[0x0][0x28c] ;  /* 0x0000a30000047ab9 */ /* 0x000fe20000000800 */
[----:B--2---:R-:W-:Y:S01]  /*1150*/  LOP3.LUT R157, R19, 0x1, RZ, 0xfc, !PT ;  /* 0x00000001139d7812 */ /* 0x004fe200078efcff */
[----:B------:R-:W-:Y:S01]  /*1160*/  UIADD3 UR4, UR4, 0x3f, URZ ;  /* 0x0000003f04047890 */ /* 0x000fe2000fffe03f */
[----:B------:R-:W-:Y:S01]  /*1170*/  UMOV UR38, URZ ;  /* 0x0000003f00267c82 */ /* 0x000fe20008000000 */
[----:B------:R-:W-:Y:S02]  /*1180*/  UMOV UR39, URZ ;  /* 0x0000003f00277c82 */ /* 0x000fe40008000000 */
[----:B------:R-:W-:-:S04]  /*1190*/  USHF.R.S32.HI UR5, URZ, 0x1f, UR4 ;  /* 0x0000001f3f057899 */ /* 0x000fc80008011404 */
[----:B------:R-:W-:-:S04]  /*11a0*/  ULEA.HI UR5, UR5, UR4, URZ, 0x6 ;  /* 0x0000000405057291 */ /* 0x000fc8000f8f303f */
[----:B------:R-:W-:-:S12]  /*11b0*/  USHF.R.S32.HI UR40, URZ, 0x6, UR5 ;  /* 0x000000063f287899 */ /* 0x000fd80008011405 */
.L_x_290:
[----:B------:R-:W-:Y:S01]  /*11c0*/  LOP3.LUT R0, R18, 0x80, RZ, 0xc0, !PT ;  /* 0x0000008012007812 */ /* 0x000fe200078ec0ff */
[----:B--2---:R-:W2:Y:S01]  /*11d0*/  S2UR UR7, SR_CgaCtaId ;  /* 0x00000000000779c3 */ /* 0x004ea20000008800 */
[----:B------:R-:W-:Y:S02]  /*11e0*/  UMOV UR6, 0x400 ;  /* 0x0000040000067882 */ /* 0x000fe40000000000 */
[----:B------:R-:W-:-:S06]  /*11f0*/  SHF.R.U32.HI R0, RZ, 0x7, R0 ;  /* 0x00000007ff007819 */ /* 0x000fcc0000011600 */
[----:B---3--:R-:W3:Y:S01]  /*1200*/  SHFL.IDX PT, R0, R0, RZ, 0x1f ;  /* 0x00001fff00007589 */ /* 0x008ee200000e0000 */
[----:B--2---:R-:W-:Y:S01]  /*1210*/  ULEA UR6, UR7, UR6, 0x18 ;  /* 0x0000000607067291 */ /* 0x004fe2000f8ec03f */
[----:B---3--:R-:W-:-:S13]  /*1220*/  R2UR UR4, R0 ;  /* 0x00000000000472ca */ /* 0x008fda00000e0000 */
[----:B------:R-:W-:-:S04]  /*1230*/  ULEA.HI UR5, UR4, UR4, URZ, 0x1 ;  /* 0x0000000404057291 */ /* 0x000fc8000f8f083f */
[----:B------:R-:W-:-:S04]  /*1240*/  ULOP3.LUT UR5, UR5, 0x7fffe, URZ, 0xc0, !UPT ;  /* 0x0007fffe05057892 */ /* 0x000fc8000f8ec03f */
[----:B------:R-:W-:-:S03]  /*1250*/  UIADD3 UR5, UR4, -UR5, URZ ;  /* 0x8000000504057290 */ /* 0x000fc6000fffe03f */
[----:B------:R-:W-:Y:S01]  /*1260*/  ULDC UR4, c[0x0][0x28c] ;  /* 0x0000a30000047ab9 */ /* 0x000fe20000000800 */
[----:B------:R-:W-:Y:S01]  /*1270*/  ULEA UR5, UR5, UR6, 0xd ;  /* 0x0000000605057291 */ /* 0x000fe2000f8e683f */
[----:B------:R-:W-:-:S03]  /*1280*/  ISETP.LT.AND P0, PT, RZ, UR4, PT ;  /* 0x00000004ff007c0c */ /* 0x000fc6000bf01270 */
[----:B------:R-:W-:-:S04]  /*1290*/  UIADD3 UR5, UR5, 0x100, URZ ;  /* 0x0000010005057890 */ /* 0x000fc8000fffe03f */
[----:B------:R-:W-:-:S04]  /*12a0*/  USHF.R.U32.HI UR5, URZ, 0x4, UR5 ;  /* 0x000000043f057899 */ /* 0x000fc80008011605 */
[----:B------:R-:W-:Y:S02]  /*12b0*/  ULOP3.LUT UR41, UR5, 0x3fff, URZ, 0xc0, !UPT ;  /* 0x00003fff05297892 */ /* 0x000fe4000f8ec03f */
[----:B-1--4-:R-:W-:Y:S10]  /*12c0*/  @P0 BRA `(.L_x_17) ;  /* 0x0000000000400947 */ /* 0x012ff40003800000 */
[----:B------:R-:W-:Y:S01]  /*12d0*/  MOV R0, 0x0 ;  /* 0x0000000000007802 */ /* 0x000fe20000000f00 */
[----:B------:R-:W-:Y:S01]  /*12e0*/  ULDC.64 UR4, c[0x4][0x68] ;  /* 0x01001a0000047ab9 */ /* 0x000fe20000000a00 */
[----:B------:R-:W-:Y:S01]  /*12f0*/  ULDC.64 UR6, c[0x4][0x8] ;  /* 0x0100020000067ab9 */ /* 0x000fe20000000a00 */
[----:B01----:R-:W-:Y:S01]  /*1300*/  IMAD.U32 R4, RZ, RZ, UR4 ;  /* 0x00000004ff047e24 */ /* 0x003fe2000f8e00ff */
[----:B------:R0:W1:Y:S01]  /*1310*/  LDC.64 R14, c[0x4][R0] ;  /* 0x01000000000e7b82 */ /* 0x0000620000000a00 */
[----:B------:R-:W-:Y:S01]  /*1320*/  IMAD.U32 R5, RZ, RZ, UR5 ;  /* 0x00000005ff057e24 */ /* 0x000fe2000f8e00ff */
[----:B------:R-:W-:Y:S01]  /*1330*/  ULDC.64 UR4, c[0x4][0x70] ;  /* 0x01001c0000047ab9 */ /* 0x000fe20000000a00 */
[----:B------:R-:W-:Y:S02]  /*1340*/  IMAD.U32 R10, RZ, RZ, UR6 ;  /* 0x00000006ff0a7e24 */ /* 0x000fe4000f8e00ff */
[----:B------:R-:W-:Y:S02]  /*1350*/  IMAD.U32 R6, RZ, RZ, UR4 ;  /* 0x00000004ff067e24 */ /* 0x000fe4000f8e00ff */
[----:B------:R-:W-:-:S02]  /*1360*/  IMAD.U32 R7, RZ, RZ, UR5 ;  /* 0x00000005ff077e24 */ /* 0x000fc4000f8e00ff */
[----:B------:R-:W-:Y:S02]  /*1370*/  IMAD.U32 R11, RZ, RZ, UR7 ;  /* 0x00000007ff0b7e24 */ /* 0x000fe4000f8e00ff */
[----:B------:R-:W-:Y:S02]  /*1380*/  IMAD.MOV.U32 R8, RZ, RZ, 0x1e1 ;  /* 0x000001e1ff087424 */ /* 0x000fe400078e00ff */
[----:B------:R-:W-:Y:S02]  /*1390*/  IMAD.MOV.U32 R12, RZ, RZ, 0x1 ;  /* 0x00000001ff0c7424 */ /* 0x000fe400078e00ff */
[----:B0-----:R-:W-:-:S07]  /*13a0*/  IMAD.MOV.U32 R13, RZ, RZ, RZ ;  /* 0x000000ffff0d7224 */ /* 0x001fce00078e00ff */
[----:B------:R-:W-:-:S07]  /*13b0*/  LEPC R20, `(.L_x_17) ;  /* 0x000000001014794e */ /* 0x000fce0000000000 */
[----:B-1---5:R-:W-:Y:S05]  /*13c0*/  CALL.ABS.NOINC R14 ;  /* 0x000000000e007343 */ /* 0x022fea0003c00000 */
.L_x_17:
[----:B------:R-:W-:-:S13]  /*13d0*/  ISETP.NE.AND P0, PT, R157, 0x3, PT ;  /* 0x000000039d00780c */ /* 0x000fda0003f05270 */
[----:B------:R-:W-:Y:S05]  /*13e0*/  @!P0 BRA `(.L_x_18) ;  /* 0x0000000000048947 */ /* 0x000fea0003800000 */
[----:B------:R-:W-:Y:S01]  /*13f0*/  BPT.TRAP 0x1 ;  /* 0x000000040000795c */ /* 0x000fe20000300000 */
.L_x_18:
[----:B------:R-:W2:Y:S01]  /*1400*/  S2UR UR5, SR_CgaCtaId ;  /* 0x00000000000579c3 */ /* 0x000ea20000008800 */
[----:B------:R-:W-:Y:S01]  /*1410*/  UMOV UR4, 0x400 ;  /* 0x0000040000047882 */ /* 0x000fe20000000000 */
[----:B------:R-:W-:Y:S02]  /*1420*/  IMAD.U32 R0, RZ, RZ, UR38 ;  /* 0x00000026ff007e24 */ /* 0x000fe4000f8e00ff */
[----:B------:R-:W-:-:S03]  /*1430*/  IMAD.U32 R3, RZ, RZ, UR39 ;  /* 0x00000027ff037e24 */ /* 0x000fc6000f8e00ff */
[----:B------:R-:W-:Y:S01]  /*1440*/  SHF.L.U32 R0, R0, 0x1f, RZ ;  /* 0x0000001f00007819 */ /* 0x000fe200000006ff */
[----:B--2---:R-:W-:-:S06]  /*1450*/  ULEA UR4, UR5, UR4, 0x18 ;  /* 0x0000000405047291 */ /* 0x004fcc000f8ec03f */
[----:B------:R-:W-:-:S04]  /*1460*/  IMAD.U32 R6, RZ, RZ, UR4 ;  /* 0x00000004ff067e24 */ /* 0x000fc8000f8e00ff */
[----:B------:R-:W-:-:S04]  /*1470*/  IMAD R3, R3, 0x8, R6 ;  /* 0x0000000803037824 */ /* 0x000fc800078e0206 */
[----:B------:R2:W3:Y:S01]  /*1480*/  SYNCS.PHASECHK.TRANS64.TRYWAIT P1, [R3+URZ], R0 ;  /* 0x00000000030075a7 */ /* 0x0004e2000802017f */
[----:B------:R-:W-:Y:S05]  /*1490*/  @!P0 BRA `(.L_x_19) ;  /* 0x0000000000048947 */ /* 0x000fea0003800000 */
[----:B------:R-:W-:Y:S01]  /*14a0*/  BPT.TRAP 0x1 ;  /* 0x000000040000795c */ /* 0x000fe20000300000 */
.L_x_19:
[----:B---3--:R-:W-:Y:S05]  /*14b0*/  @P1 BRA `(.L_x_20) ;  /* 0x0000000000081947 */ /* 0x008fea0003800000 */
[----:B------:R-:W3:Y:S02]  /*14c0*/  SYNCS.PHASECHK.TRANS64.TRYWAIT P1, [R3+URZ], R0 ;  /* 0x00000000030075a7 */ /* 0x000ee4000802017f */
[----:B---3--:R-:W-:Y:S05]  /*14d0*/  @!P1 BRA `(.L_x_21) ;  /* 0x0000008c00bc9947 */ /* 0x008fea0003800000 */
.L_x_20:
[----:B------:R-:W-:-:S04]  /*14e0*/  UISETP.LT.AND UP0, UPT, UR40, 0x1, UPT ;  /* 0x000000012800788c */ /* 0x000fc8000bf01270 */
[----:B------:R-:W-:-:S06]  /*14f0*/  USEL UR4, UR40, 0x1, UP0 ;  /* 0x0000000128047887 */ /* 0x000fcc0008000000 */
[----:B--23--:R-:W-:Y:S01]  /*1500*/  IMAD.U32 R0, RZ, RZ, UR4 ;  /* 0x00000004ff007e24 */ /* 0x00cfe2000f8e00ff */
[----:B------:R-:W-:Y:S05]  /*1510*/  WARPSYNC.ALL ;  /* 0x0000000000007948 */ /* 0x000fea0003800000 */
[----:B------:R-:W-:-:S04]  /*1520*/  IADD3 R0, -R0, UR40, RZ ;  /* 0x0000002800007c10 */ /* 0x000fc8000fffe1ff */
[----:B------:R-:W-:Y:S02]  /*1530*/  ISETP.GE.AND P1, PT, R0, 0x1, PT ;  /* 0x000000010000780c */ /* 0x000fe40003f26270 */
[----:B------:R-:W-:Y:S01]  /*1540*/  R2UR UR4, R6 ;  /* 0x00000000060472ca */ /* 0x000fe200000e0000 */
[----:B------:R-:W-:Y:S01]  /*1550*/  WARPGROUP.ARRIVE ;  /* 0x00000000000079c5 */ /* 0x000fe20000000000 */
[----:B------:R-:W-:Y:S01]  /*1560*/  UMOV UR9, 0x40000040 ;  /* 0x4000004000097882 */ /* 0x000fe20000000000 */
[----:B------:R-:W-:-:S10]  /*1570*/  UMOV UR11, 0x40000040 ;  /* 0x40000040000b7882 */ /* 0x000fd40000000000 */
[----:B------:R-:W-:-:S04]  /*1580*/  UIADD3 UR4, UR4, 0x10100, URZ ;  /* 0x0001010004047890 */ /* 0x000fc8000fffe03f */
[----:B------:R-:W-:-:S04]  /*1590*/  USHF.R.U32.HI UR4, URZ, 0x4, UR4 ;  /* 0x000000043f047899 */ /* 0x000fc80008011604 */
[----:B------:R-:W-:Y:S02]  /*15a0*/  ULOP3.LUT UR5, UR4, 0x3fff, URZ, 0xc0, !UPT ;  /* 0x00003fff04057892 */ /* 0x000fe4000f8ec03f */
[----:B------:R-:W-:Y:S02]  /*15b0*/  ULOP3.LUT UR4, UR41, 0x10000, URZ, 0xfc, !UPT ;  /* 0x0001000029047892 */ /* 0x000fe4000f8efc3f */
[----:B------:R-:W-:Y:S02]  /*15c0*/  ULOP3.LUT UR5, UR5, 0x10000, URZ, 0xfc, !UPT ;  /* 0x0001000005057892 */ /* 0x000fe4000f8efc3f */
[----:B------:R-:W-:Y:S02]  /*15d0*/  ULEA UR6, UR39, UR4, 0xb ;  /* 0x0000000427067291 */ /* 0x000fe4000f8e583f */
[----:B------:R-:W-:-:S05]  /*15e0*/  ULEA UR7, UR39, UR5, 0xc ;  /* 0x0000000527077291 */ /* 0x000fca000f8e603f */
[----:B------:R-:W-:Y:S02]  /*15f0*/  UMOV UR8, UR6 ;  /* 0x0000000600087c82 */ /* 0x000fe40008000000 */
[----:B------:R-:W-:Y:S02]  /*1600*/  UMOV UR10, UR7 ;  /* 0x00000007000a7c82 */ /* 0x000fe40008000000 */
[----:B------:R-:W-:Y:S01]  /*1610*/  HGMMA.64x256x8.F32.TF32 R24, gdesc[UR8], RZ, !UPT, gsb0 ;  /* 0x07e00000081879f0 */ /* 0x000fe2000c0028ff */
[----:B------:R-:W-:Y:S02]  /*1620*/  UIADD3 UR8, UR6, 0x2, URZ ;  /* 0x0000000206087890 */ /* 0x000fe4000fffe03f */
[----:B------:R-:W-:Y:S01]  /*1630*/  UIADD3 UR10, UR7, 0x2, URZ ;  /* 0x00000002070a7890 */ /* 0x000fe2000fffe03f */
[----:B------:R-:W-:Y:S01]  /*1640*/  UMOV UR9, 0x40000040 ;  /* 0x4000004000097882 */ /* 0x000fe20000000000 */
[----:B------:R-:W-:Y:S01]  /*1650*/  UMOV UR11, 0x40000040 ;  /* 0x40000040000b7882 */ /* 0x000fe20000000000 */
[----:B------:R-:W-:-:S02]  /*1660*/  WARPGROUP.DEPBAR.LE gsb0, 0x0 ;  /* 0x00008000000079c5 */ /* 0x000fc40000010000 */
[----:B------:R-:W-:-:S15]  /*1670*/  WARPGROUP.ARRIVE ;  /* 0x00000000000079c5 */ /* 0x000fde0000000000 */
[----:B------:R-:W-:-:S05]  /*1680*/  NOP ;  /* 0x0000000000007918 */ /* 0x000fca0000000000 */
[----:B------:R-:W-:Y:S01]  /*1690*/  HGMMA.64x256x8.F32.TF32 R24, gdesc[UR8], R24, gsb0 ;  /* 0x07e00000081879f0 */ /* 0x000fe20008002818 */
[----:B------:R-:W-:Y:S02]  /*16a0*/  UIADD3 UR8, UR6, 0x4, URZ ;  /* 0x0000000406087890 */ /* 0x000fe4000fffe03f */
[----:B------:R-:W-:Y:S01]  /*16b0*/  UIADD3 UR10, UR7, 0x4, URZ ;  /* 0x00000004070a7890 */ /* 0x000fe2000fffe03f */
[----:B------:R-:W-:Y:S01]  /*16c0*/  UMOV UR9, 0x40000040 ;  /* 0x4000004000097882 */ /* 0x000fe20000000000 */
[----:B------:R-:W-:Y:S01]  /*16d0*/  UMOV UR11, 0x40000040 ;  /* 0x40000040000b7882 */ /* 0x000fe20000000000 */
[----:B------:R-:W-:Y:S02]  /*16e0*/  WARPGROUP.DEPBAR.LE gsb0, 0x0 ;  /* 0x00008000000079c5 */ /* 0x000fe40000010000 */
        /* <DEDUP_REMOVED lines=42> */
[----:B------:R-:W-:Y:S03]  /*1990*/  HGMMA.64x256x8.F32.TF32 R24, gdesc[UR8], R24, gsb0 ;  /* 0x07e00000081879f0 */ /* 0x000fe60008002818 */
[----:B------:R-:W-:Y:S02]  /*19a0*/  WARPGROUP.DEPBAR.LE gsb0, 0x0 ;  /* 0x00008000000079c5 */ /* 0x000fe40000010000 */
[----:B------:R-:W-:Y:S05]  /*19b0*/  @!P1 BRA `(.L_x_22) ;  /* 0x0000000400b09947 */ /* 0x000fea0003800000 */
[----:B------:R-:W-:Y:S02]  /*19c0*/  UIADD3 UR6, UR39, 0x1, URZ ;  /* 0x0000000127067890 */ /* 0x000fe4000fffe03f */
[----:B------:R-:W-:Y:S02]  /*19d0*/  IMAD.U32 R3, RZ, RZ, UR39 ;  /* 0x00000027ff037e24 */ /* 0x000fe4000f8e00ff */
[----:B------:R-:W-:-:S04]  /*19e0*/  UISETP.NE.AND UP0, UPT, UR6, 0x2, UPT ;  /* 0x000000020600788c */ /* 0x000fc8000bf05270 */
[----:B------:R-:W-:Y:S02]  /*19f0*/  USEL UR7, URZ, 0x1, UP0 ;  /* 0x000000013f077887 */ /* 0x000fe40008000000 */
[----:B------:R-:W-:Y:S02]  /*1a00*/  USEL UR6, UR6, URZ, UP0 ;  /* 0x0000003f06067287 */ /* 0x000fe40008000000 */
[----:B------:R-:W-:-:S06]  /*1a10*/  ULOP3.LUT UR7, UR38, UR7, URZ, 0x3c, !UPT ;  /* 0x0000000726077292 */ /* 0x000fcc000f8e3c3f */
[----:B------:R-:W-:-:S07]  /*1a20*/  IMAD.U32 R7, RZ, RZ, UR7 ;  /* 0x00000007ff077e24 */ /* 0x000fce000f8e00ff */
.L_x_29:
[----:B------:R-:W-:Y:S05]  /*1a30*/  @!P0 BRA `(.L_x_23) ;  /* 0x0000000000048947 */ /* 0x000fea0003800000 */
[----:B------:R-:W-:Y:S01]  /*1a40*/  BPT.TRAP 0x1 ;  /* 0x000000040000795c */ /* 0x000fe20000300000 */
.L_x_23:
[----:B------:R-:W2:Y:S01]  /*1a50*/  S2UR UR8, SR_CgaCtaId ;  /* 0x00000000000879c3 */ /* 0x000ea20000008800 */
[----:B------:R-:W-:Y:S01]  /*1a60*/  UMOV UR7, 0x400 ;  /* 0x0000040000077882 */ /* 0x000fe20000000000 */
[----:B01----:R-:W-:Y:S01]  /*1a70*/  IMAD.U32 R5, RZ, RZ, UR6 ;  /* 0x00000006ff057e24 */ /* 0x003fe2000f8e00ff */
[----:B------:R-:W-:Y:S01]  /*1a80*/  SHF.L.U32 R4, R7, 0x1f, RZ ;  /* 0x0000001f07047819 */ /* 0x000fe200000006ff */
[----:B--2---:R-:W-:-:S06]  /*1a90*/  ULEA UR7, UR8, UR7, 0x18 ;  /* 0x0000000708077291 */ /* 0x004fcc000f8ec03f */
[----:B------:R-:W-:-:S04]  /*1aa0*/  IMAD.U32 R6, RZ, RZ, UR7 ;  /* 0x00000007ff067e24 */ /* 0x000fc8000f8e00ff */
[----:B------:R-:W-:-:S04]  /*1ab0*/  IMAD R5, R5, 0x8, R6 ;  /* 0x0000000805057824 */ /* 0x000fc800078e0206 */
[----:B------:R0:W1:Y:S01]  /*1ac0*/  SYNCS.PHASECHK.TRANS64.TRYWAIT P1, [R5+URZ], R4 ;  /* 0x00000004050075a7 */ /* 0x000062000802017f */
[----:B------:R-:W-:Y:S05]  /*1ad0*/  @!P0 BRA `(.L_x_24) ;  /* 0x0000000000048947 */ /* 0x000fea0003800000 */
[----:B------:R-:W-:Y:S01]  /*1ae0*/  BPT.TRAP 0x1 ;  /* 0x000000040000795c */ /* 0x000fe20000300000 */
.L_x_24:
[----:B-1----:R-:W-:Y:S05]  /*1af0*/  @P1 BRA `(.L_x_25) ;  /* 0x0000000000081947 */ /* 0x002fea0003800000 */
[----:B------:R-:W1:Y:S02]  /*1b00*/  SYNCS.PHASECHK.TRANS64.TRYWAIT P1, [R5+URZ], R4 ;  /* 0x00000004050075a7 */ /* 0x000e64000802017f */
[----:B-1----:R-:W-:Y:S05]  /*1b10*/  @!P1 BRA `(.L_x_26) ;  /* 0x0000008800409947 */ /* 0x002fea0003800000 */
.L_x_25:
[----:B------:R-:W-:Y:S01]  /*1b20*/  ULEA UR7, UR6, UR4, 0xb ;  /* 0x0000000406077291 */ /* 0x000fe2000f8e583f */
[----:B------:R-:W-:Y:S01]  /*1b30*/  WARPGROUP.ARRIVE ;  /* 0x00000000000079c5 */ /* 0x000fe20000000000 */
[----:B------:R-:W-:Y:S01]  /*1b40*/  ULEA UR12, UR6, UR5, 0xc ;  /* 0x00000005060c7291 */ /* 0x000fe2000f8e603f */
[----:B------:R-:W-:Y:S01]  /*1b50*/  UMOV UR9, 0x40000040 ;  /* 0x4000004000097882 */ /* 0x000fe20000000000 */
[----:B------:R-:W-:-:S03]  /*1b60*/  UMOV UR11, 0x40000040 ;  /* 0x40000040000b7882 */ /* 0x000fc60000000000 */
[----:B------:R-:W-:Y:S02]  /*1b70*/  UMOV UR8, UR7 ;  /* 0x0000000700087c82 */ /* 0x000fe40008000000 */
[----:B------:R-:W-:Y:S02]  /*1b80*/  UMOV UR10, UR12 ;  /* 0x0000000c000a7c82 */ /* 0x000fe40008000000 */
[----:B------:R-:W-:Y:S01]  /*1b90*/  HGMMA.64x256x8.F32.TF32 R24, gdesc[UR8], R24, gsb0 ;  /* 0x07e00000081879f0 */ /* 0x000fe20008002818 */
        /* <DEDUP_REMOVED lines=58> */
[----:B------:R-:W-:Y:S01]  /*1f40*/  BPT.TRAP 0x1 ;  /* 0x000000040000795c */ /* 0x000fe20000300000 */
.L_x_27:
[----:B------:R-:W-:-:S13]  /*1f50*/  ISETP.NE.AND P1, PT, R22, RZ, PT ;  /* 0x000000ff1600720c */ /* 0x000fda0003f25270 */
[----:B01----:R-:W-:-:S04]  /*1f60*/  @P1 IMAD R4, R3, 0x8, R6 ;  /* 0x0000000803041824 */ /* 0x003fc800078e0206 */
[----:B------:R-:W-:-:S05]  /*1f70*/  @P1 VIADD R5, R4, 0x10 ;  /* 0x0000001004051836 */ /* 0x000fca0000000000 */
[----:B------:R-:W-:-:S04]  /*1f80*/  @P1 PRMT R5, R152, 0x654, R5 ;  /* 0x0000065498051816 */ /* 0x000fc80000000005 */
[----:B------:R0:W-:Y:S01]  /*1f90*/  @P1 SYNCS.ARRIVE.TRANS64.RED.A1T0 RZ, [R5+URZ], RZ ;  /* 0x000000ff05ff19a7 */ /* 0x0001e2000810043f */
[----:B------:R-:W-:-:S13]  /*1fa0*/  ISETP.GT.U32.AND P1, PT, R19, 0x1, PT ;  /* 0x000000011300780c */ /* 0x000fda0003f24070 */
[----:B0-----:R-:W-:Y:S05]  /*1fb0*/  @P1 BRA `(.L_x_28) ;  /* 0x0000000000041947 */ /* 0x001fea0003800000 */
[----:B------:R-:W-:Y:S01]  /*1fc0*/  BPT.TRAP 0x1 ;  /* 0x000000040000795c */ /* 0x000fe20000300000 */
.L_x_28:
[----:B------:R-:W-:Y:S01]  /*1fd0*/  UIADD3 UR6, UR6, 0x1, URZ ;  /* 0x0000000106067890 */ /* 0x000fe2000fffe03f */
[C---:B------:R-:W-:Y:S01]  /*1fe0*/  ISETP.GT.AND P2, PT, R0.reuse, 0x1, PT ;  /* 0x000000010000780c */ /* 0x040fe20003f44270 */
[----:B------:R-:W-:Y:S02]  /*1ff0*/  VIADD R3, R3, 0x1 ;  /* 0x0000000103037836 */ /* 0x000fe40000000000 */
[----:B------:R-:W-:Y:S01]  /*2000*/  UISETP.NE.AND UP0, UPT, UR6, 0x2, UPT ;  /* 0x000000020600788c */ /* 0x000fe2000bf05270 */
[----:B------:R-:W-:Y:S02]  /*2010*/  VIADD R0, R0, 0xffffffff ;  /* 0xffffffff00007836 */ /* 0x000fe40000000000 */
[C---:B------:R-:W-:Y:S01]  /*2020*/  ISETP.NE.AND P1, PT, R3.reuse, 0x2, PT ;  /* 0x000000020300780c */ /* 0x040fe20003f25270 */
[----:B------:R-:W-:Y:S02]  /*2030*/  USEL UR7, URZ, 0x1, UP0 ;  /* 0x000000013f077887 */ /* 0x000fe40008000000 */
[----:B------:R-:W-:Y:S01]  /*2040*/  USEL UR6, UR6, URZ, UP0 ;  /* 0x0000003f06067287 */ /* 0x000fe20008000000 */
[----:B------:R-:W-:-:S03]  /*2050*/  SEL R3, R3, RZ, P1 ;  /* 0x000000ff03037207 */ /* 0x000fc60000800000 */
[----:B------:R-:W-:Y:S01]  /*2060*/  LOP3.LUT R7, R7, UR7, RZ, 0x3c, !PT ;  /* 0x0000000707077c12 */ /* 0x000fe2000f8e3cff */
[----:B------:R-:W-:Y:S07]  /*2070*/  @P2 BRA `(.L_x_29) ;  /* 0xfffffff8006c2947 */ /* 0x000fee000383ffff */
.L_x_22:
[----:B------:R-:W2:Y:S02]  /*2080*/  LDC R0, c[0x0][0x28c] ;  /* 0x0000a300ff007b82 */ /* 0x000ea40000000800 */
[----:B--2---:R-:W-:-:S13]  /*2090*/  ISETP.GE.AND P1, PT, R0, 0x1, PT ;  /* 0x000000010000780c */ /* 0x004fda0003f26270 */
[----:B------:R-:W-:Y:S05]  /*20a0*/  @!P1 BRA `(.L_x_30) ;  /* 0x0000000000409947 */ /* 0x000fea0003800000 */
[----:B------:R-:W-:Y:S05]  /*20b0*/  @!P0 BRA `(.L_x_31) ;  /* 0x0000000000048947 */ /* 0x000fea0003800000 */
[----:B------:R-:W-:Y:S01]  /*20c0*/  BPT.TRAP 0x1 ;  /* 0x000000040000795c */ /* 0x000fe20000300000 */
.L_x_31:
[----:B------:R-:W-:Y:S01]  /*20d0*/  ISETP.NE.AND P0, PT, R22, RZ, PT ;  /* 0x000000ff1600720c */ /* 0x000fe20003f05270 */
[----:B------:R-:W-:-:S12]  /*20e0*/  UISETP.LT.AND UP1, UPT, UR40, 0x1, UPT ;  /* 0x000000012800788c */ /* 0x000fd8000bf21270 */
[----:B------:R-:W-:-:S05]  /*20f0*/  VOTEU.ANY UP0, P0 ;  /* 0x00000000003f7886 */ /* 0x000fca0000000100 */
[----:B------:R-:W-:-:S04]  /*2100*/  @UP0 USEL UR4, UR40, 0x1, UP1 ;  /* 0x0000000128040887 */ /* 0x000fc80008800000 */
[----:B------:R-:W-:-:S06]  /*2110*/  @UP0 UIADD3 UR4, UR39, UR40, -UR4 ;  /* 0x0000002827040290 */ /* 0x000fcc000fffe804 */
[----:B------:R-:W-:-:S04]  /*2120*/  IMAD.U32 R0, RZ, RZ, UR4 ;  /* 0x00000004ff007e24 */ /* 0x000fc8000f8e00ff */
[----:B------:R-:W-:-:S05]  /*2130*/  @P0 IMAD.SHL.U32 R0, R0, 0x8, RZ ;  /* 0x0000000800000824 */ /* 0x000fca00078e00ff */
[----:B------:R-:W-:-:S04]  /*2140*/  @P0 LOP3.LUT R0, R0, 0x8, RZ, 0xc0, !PT ;  /* 0x0000000800000812 */ /* 0x000fc800078ec0ff */
[----:B------:R-:W-:-:S04]  /*2150*/  @P0 IADD3 R3, R6, 0x10, R0 ;  /* 0x0000001006030810 */ /* 0x000fc80007ffe000 */
[----:B------:R-:W-:-:S04]  /*2160*/  @P0 PRMT R3, R152, 0x654, R3 ;  /* 0x0000065498030816 */ /* 0x000fc80000000003 */
[----:B------:R2:W-:Y:S01]  /*2170*/  @P0 SYNCS.ARRIVE.TRANS64.RED.A1T0 RZ, [R3+URZ], RZ ;  /* 0x000000ff03ff09a7 */ /* 0x0005e2000810043f */
[----:B------:R-:W-:-:S13]  /*2180*/  ISETP.GT.U32.AND P0, PT, R19, 0x1, PT ;  /* 0x000000011300780c */ /* 0x000fda0003f04070 */
[----:B--2---:R-:W-:Y:S05]  /*2190*/  @P0 BRA `(.L_x_30) ;  /* 0x0000000000040947 */ /* 0x004fea0003800000 */
[----:B------:R-:W-:Y:S01]  /*21a0*/  BPT.TRAP 0x1 ;  /* 0x000000040000795c */ /* 0x000fe20000300000 */
.L_x_30:
[----:B------:R-:W2:Y:S01]  /*21b0*/  LDC R6, c[0x0][0x288] ;  /* 0x0000a200ff067b82 */ /* 0x000ea20000000800 */
[--C-:B------:R-:W-:Y:S01]  /*21c0*/  SHF.R.U32.HI R0, RZ, 0x2, R18.reuse ;  /* 0x00000002ff007819 */ /* 0x100fe20000011612 */
[----:B------:R-:W-:Y:S01]  /*21d0*/  UIADD3 UR39, UR40, UR39, URZ ;  /* 0x0000002728277290 */ /* 0x000fe2000fffe03f */
[----:B01----:R-:W-:Y:S01]  /*21e0*/  SHF.R.U32.HI R5, RZ, 0x7, R18 ;  /* 0x00000007ff057819 */ /* 0x003fe20000011612 */
[----:B------:R-:W-:Y:S01]  /*21f0*/  ULDC UR8, c[0x0][0x284] ;  /* 0x0000a10000087ab9 */ /* 0x000fe20000000800 */
[----:B------:R-:W-:Y:S01]  /*2200*/  LOP3.LUT R4, R18, 0x60, RZ, 0xc0, !PT ;  /* 0x0000006012047812 */ /* 0x000fe200078ec0ff */
[----:B------:R-:W-:Y:S01]  /*2210*/  USHF.R.U32.HI UR4, URZ, 0x1, UR39 ;  /* 0x000000013f047899 */ /* 0x000fe20008011627 */
[----:B------:R-:W-:Y:S01]  /*2220*/  LOP3.LUT R3, R0, 0x7, RZ, 0xc0, !PT ;  /* 0x0000000700037812 */ /* 0x000fe200078ec0ff */
[----:B------:R-:W-:Y:S01]  /*2230*/  UISETP.GT.U32.AND UP1, UPT, UR39, 0x1, UPT ;  /* 0x000000012700788c */ /* 0x000fe2000bf24070 */
[----:B------:R-:W-:Y:S01]  /*2240*/  LOP3.LUT R0, R5, 0x1, RZ, 0xc0, !PT ;  /* 0x0000000105007812 */ /* 0x000fe200078ec0ff */
[----:B------:R-:W-:Y:S01]  /*2250*/  ULOP3.LUT UR4, UR4, 0x1, URZ, 0xc0, !UPT ;  /* 0x0000000104047892 */ /* 0x000fe2000f8ec03f */
[----:B------:R-:W-:Y:S01]  /*2260*/  SHF.R.U32.HI R10, RZ, 0x1, R4 ;  /* 0x00000001ff0a7819 */ /* 0x000fe20000011604 */
[----:B------:R-:W-:Y:S01]  /*2270*/  IMAD.SHL.U32 R4, R18, 0x2, RZ ;  /* 0x0000000212047824 */ /* 0x000fe200078e00ff */
[----:B------:R-:W-:Y:S01]  /*2280*/  SHF.R.S32.HI R21, RZ, 0x1f, R23 ;  /* 0x0000001fff157819 */ /* 0x000fe20000011417 */
[----:B------:R-:W-:Y:S01]  /*2290*/  IMAD.SHL.U32 R8, R0, 0x40, RZ ;  /* 0x0000004000087824 */ /* 0x000fe200078e00ff */
[--C-:B------:R-:W-:Y:S01]  /*22a0*/  IADD3 R5, RZ, -R10, -R3.reuse ;  /* 0x8000000aff057210 */ /* 0x100fe20007ffe803 */
[----:B------:R-:W-:Y:S01]  /*22b0*/  UISETP.NE.U32.AND UP0, UPT, UR4, 0x1, UPT ;  /* 0x000000010400788c */ /* 0x000fe2000bf05070 */
[----:B------:R-:W-:Y:S01]  /*22c0*/  LOP3.LUT R4, R4, 0x6, RZ, 0xc0, !PT ;  /* 0x0000000604047812 */ /* 0x000fe200078ec0ff */
[----:B------:R-:W-:Y:S01]  /*22d0*/  ULDC.64 UR6, c[0x0][0x5d0] ;  /* 0x0001740000067ab9 */ /* 0x000fe20000000a00 */
[----:B------:R-:W-:Y:S01]  /*22e0*/  LOP3.LUT R3, R8, 0x40, R3, 0xe2, !PT ;  /* 0x0000004008037812 */ /* 0x000fe200078ee203 */
[----:B------:R-:W-:Y:S01]  /*22f0*/  IMAD R11, R0, -0x40, R5 ;  /* 0xffffffc0000b7824 */ /* 0x000fe200078e0205 */
[----:B------:R-:W-:Y:S01]  /*2300*/  LOP3.LUT R0, R18, 0x3, RZ, 0xc0, !PT ;  /* 0x0000000312007812 */ /* 0x000fe200078ec0ff */
[----:B------:R-:W-:Y:S01]  /*2310*/  UISETP.LT.U32.AND UP1, UPT, UR40, 0x2, UP1 ;  /* 0x000000022800788c */ /* 0x000fe20008f21070 */
[----:B------:R-:W-:Y:S01]  /*2320*/  PRMT R8, R4, 0x6540, R153 ;  /* 0x0000654004087816 */ /* 0x000fe20000000099 */
[----:B------:R-:W-:Y:S01]  /*2330*/  IMAD.SHL.U32 R153, R153, 0x100, RZ ;  /* 0x0000010099997824 */ /* 0x000fe200078e00ff */
[----:B------:R-:W-:Y:S01]  /*2340*/  UISETP.GT.U32.AND UP0, UPT, UR40, 0x1, !UP0 ;  /* 0x000000012800788c */ /* 0x000fe2000c704070 */
[----:B--2---:R-:W-:Y:S01]  /*2350*/  IMAD R12, R0, -0x2, R6 ;  /* 0xfffffffe000c7824 */ /* 0x004fe200078e0206 */
[----:B------:R-:W-:Y:S01]  /*2360*/  SHF.R.S32.HI R9, RZ, 0x1f, R8 ;  /* 0x0000001fff097819 */ /* 0x000fe20000011408 */
[C---:B------:R-:W-:Y:S01]  /*2370*/  IMAD.SHL.U32 R0, R154.reuse, 0x80, RZ ;  /* 0x000000809a007824 */ /* 0x040fe200078e00ff */
[----:B------:R-:W-:Y:S01]  /*2380*/  ISETP.GE.AND P0, PT, R153, R6, PT ;  /* 0x000000069900720c */ /* 0x000fe20003f06270 */
[----:B------:R-:W-:Y:S01]  /*2390*/  IMAD R4, R21, UR6, RZ ;  /* 0x0000000615047c24 */ /* 0x000fe2000f8e02ff */
[----:B------:R-:W-:Y:S01]  /*23a0*/  USEL UR5, URZ, 0x1, !UP1 ;  /* 0x000000013f057887 */ /* 0x000fe2000c800000 */
[----:B------:R-:W-:Y:S01]  /*23b0*/  IMAD.WIDE R6, R154, 0x80, RZ ;  /* 0x000000809a067825 */ /* 0x000fe200078e02ff */
[C---:B------:R-:W-:Y:S01]  /*23c0*/  ISETP.GE.OR P0, PT, R0.reuse, UR8, P0 ;  /* 0x0000000800007c0c */ /* 0x040fe20008706670 */
[----:B------:R-:W-:Y:S01]  /*23d0*/  USEL UR4, URZ, 0x1, !UP0 ;  /* 0x000000013f047887 */ /* 0x000fe2000c000000 */
[----:B------:R-:W-:Y:S01]  /*23e0*/  IADD3 R0, -R0, UR8, R11 ;  /* 0x0000000800007c10 */ /* 0x000fe2000fffe10b */
[C---:B------:R-:W-:Y:S01]  /*23f0*/  IMAD R13, R23.reuse, UR7, R4 ;  /* 0x00000007170d7c24 */ /* 0x040fe2000f8e0204 */
[----:B------:R-:W-:Y:S01]  /*2400*/  ULOP3.LUT UR39, UR39, 0x1, URZ, 0xc0, !UPT ;  /* 0x0000000127277892 */ /* 0x000fe2000f8ec03f */
[----:B------:R-:W-:Y:S01]  /*2410*/  IMAD.WIDE.U32 R4, R23, UR6, R8 ;  /* 0x0000000617047c25 */ /* 0x000fe2000f8e0008 */
[----:B------:R-:W-:Y:S01]  /*2420*/  ULOP3.LUT UR38, UR4, UR38, UR5, 0x96, !UPT ;  /* 0x0000002604267292 */ /* 0x000fe2000f8e9605 */
[----:B------:R-:W-:-:S02]  /*2430*/  LOP3.LUT R169, R6, R3, R10, 0xfe, !PT ;  /* 0x0000000306a97212 */ /* 0x000fc400078efe0a */
[----:B------:R-:W-:Y:S02]  /*2440*/  IMAD.IADD R5, R5, 0x1, R13 ;  /* 0x0000000105057824 */ /* 0x000fe400078e020d */
[----:B------:R-:W-:Y:S02]  /*2450*/  IMAD.IADD R3, R12, 0x1, -R153 ;  /* 0x000000010c037824 */ /* 0x000fe400078e0a99 */
[----:B------:R-:W-:Y:S01]  /*2460*/  IMAD.MOV.U32 R154, RZ, RZ, -0x1 ;  /* 0xffffffffff9a7424 */ /* 0x000fe200078e00ff */
[----:B------:R-:W-:Y:S06]  /*2470*/  @P0 BRA `(.L_x_32) ;  /* 0x0000006000d40947 */ /* 0x000fec0003800000 */
[----:B------:R-:W0:Y:S01]  /*2480*/  LDC.64 R10, c[0x0][0x5c8] ;  /* 0x00017200ff0a7b82 */ /* 0x000e220000000a00 */
[----:B-----5:R-:W-:Y:S01]  /*2490*/  FSETP.NEU.AND P1, PT, R156, RZ, PT ;  /* 0x000000ff9c00720b */ /* 0x020fe20003f2d000 */
[----:B------:R-:W-:Y:S01]  /*24a0*/  BSSY B0, `(.L_x_32) ;  /* 0x0000632000007945 */ /* 0x000fe20003800000 */
[----:B------:R-:W-:-:S04]  /*24b0*/  ISETP.GT.AND P0, PT, R3, RZ, PT ;  /* 0x000000ff0300720c */ /* 0x000fc80003f04270 */
[----:B------:R-:W-:Y:S01]  /*24c0*/  ISETP.GT.AND P4, PT, R0, RZ, P0 ;  /* 0x000000ff0000720c */ /* 0x000fe20000784270 */
[-C--:B0-----:R-:W-:Y:S02]  /*24d0*/  IMAD R12, R7, R10.reuse, RZ ;  /* 0x0000000a070c7224 */ /* 0x081fe400078e02ff */
[----:B------:R-:W-:-:S04]  /*24e0*/  IMAD.WIDE.U32 R162, R169, R10, R4 ;  /* 0x0000000aa9a27225 */ /* 0x000fc800078e0004 */
[----:B------:R-:W-:-:S04]  /*24f0*/  IMAD R5, R169, R11, R12 ;  /* 0x0000000ba9057224 */ /* 0x000fc800078e020c */
[----:B------:R-:W-:Y:S01]  /*2500*/  IMAD.IADD R171, R163, 0x1, R5 ;  /* 0x00000001a3ab7824 */ /* 0x000fe200078e0205 */
[----:B------:R-:W-:Y:S06]  /*2510*/  @!P1 BRA `(.L_x_33) ;  /* 0x0000004400909947 */ /* 0x000fec0003800000 */
[----:B------:R-:W0:Y:S01]  /*2520*/  LDC.64 R14, c[0x0][0x5b8] ;  /* 0x00016e00ff0e7b82 */ /* 0x000e220000000a00 */
[----:B------:R-:W-:-:S07]  /*2530*/  ULDC.64 UR4, c[0x0][0x5c0] ;  /* 0x0001700000047ab9 */ /* 0x000fce0000000a00 */
[----:B------:R-:W1:Y:S08]  /*2540*/  LDC.64 R166, c[0x0][0x5b0] ;  /* 0x00016c00ffa67b82 */ /* 0x000e700000000a00 */
[----:B------:R-:W2:Y:S01]  /*2550*/  LDC.64 R12, c[0x0][0x5a8] ;  /* 0x00016a00ff0c7b82 */ /* 0x000ea20000000a00 */
[-C--:B0-----:R-:W-:Y:S02]  /*2560*/  IMAD R4, R21, R14.reuse, RZ ;  /* 0x0000000e15047224 */ /* 0x081fe400078e02ff */
[----:B------:R-:W-:-:S04]  /*2570*/  IMAD.WIDE.U32 R20, R23, R14, R8 ;  /* 0x0000000e17147225 */ /* 0x000fc800078e0008 */
[----:B------:R-:W-:Y:S02]  /*2580*/  IMAD R163, R23, R15, R4 ;  /* 0x0000000f17a37224 */ /* 0x000fe400078e0204 */
[-C--:B-1----:R-:W-:Y:S02]  /*2590*/  IMAD R6, R7, R166.reuse, RZ ;  /* 0x000000a607067224 */ /* 0x082fe400078e02ff */
[----:B------:R-:W-:Y:S02]  /*25a0*/  IMAD.IADD R21, R21, 0x1, R163 ;  /* 0x0000000115157824 */ /* 0x000fe400078e02a3 */
[C---:B------:R-:W-:Y:S02]  /*25b0*/  IMAD R165, R169.reuse, R167, R6 ;  /* 0x000000a7a9a57224 */ /* 0x040fe400078e0206 */
[----:B------:R-:W-:-:S04]  /*25c0*/  IMAD.WIDE.U32 R4, R169, R166, R20 ;  /* 0x000000a6a9047225 */ /* 0x000fc800078e0014 */
[----:B------:R-:W-:Y:S01]  /*25d0*/  IMAD.IADD R5, R5, 0x1, R165 ;  /* 0x0000000105057824 */ /* 0x000fe200078e02a5 */
[----:B--2---:R-:W-:-:S04]  /*25e0*/  LEA R6, P1, R4, R12, 0x2 ;  /* 0x0000000c04067211 */ /* 0x004fc800078210ff */
[----:B------:R-:W-:-:S05]  /*25f0*/  LEA.HI.X R7, R4, R13, R5, 0x2, P1 ;  /* 0x0000000d04077211 */ /* 0x000fca00008f1405 */
[----:B------:R0:W2:Y:S01]  /*2600*/  @P4 LDG.E.LTC128B R15, desc[UR36][R6.64] ;  /* 0x00000024060f4981 */ /* 0x0000a2000c1e1920 */
[----:B------:R-:W-:Y:S01]  /*2610*/  IMAD.WIDE.U32 R4, R169, R166, R8 ;  /* 0x000000a6a9047225 */ /* 0x000fe200078e0008 */
[----:B------:R-:W-:Y:S01]  /*2620*/  SHF.L.U64.HI R161, R166, 0x3, R167 ;  /* 0x00000003a6a17819 */ /* 0x000fe200000102a7 */
[----:B------:R-:W-:Y:S01]  /*2630*/  BSSY B1, `(.L_x_34) ;  /* 0x0000016000017945 */ /* 0x000fe20003800000 */
[----:B------:R-:W-:Y:S01]  /*2640*/  ISETP.GT.AND P0, PT, R0, 0x8, P0 ;  /* 0x000000080000780c */ /* 0x000fe20000704270 */
[----:B------:R-:W-:Y:S02]  /*2650*/  IMAD.IADD R5, R165, 0x1, R5 ;  /* 0x00000001a5057824 */ /* 0x000fe400078e0205 */
[----:B------:R-:W-:Y:S02]  /*2660*/  IMAD.SHL.U32 R160, R166, 0x8, RZ ;  /* 0x00000008a6a07824 */ /* 0x000fe400078e00ff */
[----:B------:R-:W-:Y:S01]  /*2670*/  IMAD.WIDE.U32 R158, R23, R14, R4 ;  /* 0x0000000e179e7225 */ /* 0x000fe200078e0004 */
[----:B------:R-:W-:-:S03]  /*2680*/  LEA R4, P1, R162, UR4, 0x2 ;  /* 0x00000004a2047c11 */ /* 0x000fc6000f8210ff */
[----:B0-----:R-:W-:Y:S01]  /*2690*/  IMAD.IADD R7, R163, 0x1, R159 ;  /* 0x00000001a3077824 */ /* 0x001fe200078e029f */
[----:B------:R-:W-:Y:S01]  /*26a0*/  LEA.HI.X R5, R162, UR5, R171, 0x2, P1 ;  /* 0x00000005a2057c11 */ /* 0x000fe200088f14ab */
[----:B------:R-:W-:Y:S01]  /*26b0*/  IMAD.WIDE.U32 R160, R169, R166, R160 ;  /* 0x000000a6a9a07225 */ /* 0x000fe200078e00a0 */
[----:B------:R-:W-:Y:S02]  /*26c0*/  ISETP.GT.AND P1, PT, R3, 0x1, PT ;  /* 0x000000010300780c */ /* 0x000fe40003f24270 */
[----:B------:R-:W-:Y:S01]  /*26d0*/  LEA R6, P3, R158, R12, 0x2 ;  /* 0x0000000c9e067211 */ /* 0x000fe200078610ff */
[----:B------:R-:W-:-:S03]  /*26e0*/  IMAD.IADD R165, R165, 0x1, R161 ;  /* 0x00000001a5a57824 */ /* 0x000fc600078e02a1 */
[----:B------:R-:W-:Y:S01]  /*26f0*/  LEA.HI.X R7, R158, R13, R7, 0x2, P3 ;  /* 0x0000000d9e077211 */ /* 0x000fe200018f1407 */
[----:B--2---:R-:W-:-:S04]  /*2700*/  FMUL R153, R15, R156 ;  /* 0x0000009c0f997220 */ /* 0x004fc80000400000 */
[----:B------:R-:W-:Y:S01]  /*2710*/  FFMA R159, R24, R155, R153 ;  /* 0x0000009b189f7223 */ /* 0x000fe20000000099 */
[----:B------:R-:W-:-:S04]  /*2720*/  IADD3 R153, P2, R20, R160, RZ ;  /* 0x000000a014997210 */ /* 0x000fc80007f5e0ff */
[----:B------:R0:W-:Y:S01]  /*2730*/  @P4 STG.E desc[UR36][R4.64], R159 ;  /* 0x0000009f04004986 */ /* 0x0001e2000c101924 */
[----:B------:R-:W-:Y:S01]  /*2740*/  ISETP.GT.AND P4, PT, R0, RZ, P1 ;  /* 0x000000ff0000720c */ /* 0x000fe20000f84270 */
[----:B------:R-:W-:Y:S01]  /*2750*/  IMAD.X R158, R165, 0x1, R21, P2 ;  /* 0x00000001a59e7824 */ /* 0x000fe200010e0615 */
[----:B------:R-:W-:-:S11]  /*2760*/  LEA R20, P3, R153, R12, 0x2 ;  /* 0x0000000c99147211 */ /* 0x000fd600078610ff */
[----:B0-----:R-:W-:Y:S05]  /*2770*/  @!P4 BRA `(.L_x_35) ;  /* 0x000000000004c947 */ /* 0x001fea0003800000 */
[----:B------:R0:W5:Y:S02]  /*2780*/  LDG.E.LTC128B R15, desc[UR36][R6.64+0x4] ;  /* 0x00000424060f7981 */ /* 0x000164000c1e1920 */
.L_x_35:
[----:B------:R-:W-:Y:S05]  /*2790*/  BSYNC B1 ;  /* 0x0000000000017941 */ /* 0x000fea0003800000 */
.L_x_34:
[----:B-----5:R-:W-:Y:S01]  /*27a0*/  FMUL R24, R15, R156 ;  /* 0x0000009c0f187220 */ /* 0x020fe20000400000 */
[----:B------:R-:W-:-:S03]  /*27b0*/  LEA.HI.X R21, R153, R13, R158, 0x2, P3 ;  /* 0x0000000d99157211 */ /* 0x000fc600018f149e */
[----:B------:R-:W-:Y:S01]  /*27c0*/  FFMA R153, R25, R155, R24 ;  /* 0x0000009b19997223 */ /* 0x000fe20000000018 */
[----:B------:R-:W-:-:S04]  /*27d0*/  IMAD.MOV.U32 R25, RZ, RZ, R15 ;  /* 0x000000ffff197224 */ /* 0x000fc800078e000f */
[----:B------:R1:W-:Y:S04]  /*27e0*/  @P4 STG.E desc[UR36][R4.64+0x4], R153 ;  /* 0x0000049904004986 */ /* 0x0003e8000c101924 */
[----:B------:R-:W2:Y:S01]  /*27f0*/  @P0 LDG.E.LTC128B R25, desc[UR36][R20.64] ;  /* 0x0000002414190981 */ /* 0x000ea2000c1e1920 */
[----:B------:R-:W-:Y:S01]  /*2800*/  IADD3 R8, P2, R8, R160, RZ ;  /* 0x000000a008087210 */ /* 0x000fe20007f5e0ff */
[----:B------:R-:W-:Y:S01]  /*2810*/  BSSY B1, `(.L_x_36) ;  /* 0x0000010000017945 */ /* 0x000fe20003800000 */
[C---:B------:R-:W-:Y:S02]  /*2820*/  SHF.L.U64.HI R11, R10.reuse, 0x5, R11 ;  /* 0x000000050a0b7819 */ /* 0x040fe4000001020b */
[----:B------:R-:W-:Y:S01]  /*2830*/  LEA R10, P3, R10, R4, 0x5 ;  /* 0x000000040a0a7211 */ /* 0x000fe200078628ff */
[----:B------:R-:W-:Y:S01]  /*2840*/  IMAD.X R9, R9, 0x1, R165, P2 ;  /* 0x0000000109097824 */ /* 0x000fe200010e06a5 */
[----:B------:R-:W-:-:S02]  /*2850*/  ISETP.GT.AND P1, PT, R0, 0x8, P1 ;  /* 0x000000080000780c */ /* 0x000fc40000f24270 */
[----:B------:R-:W-:Y:S01]  /*2860*/  ISETP.GT.AND P2, PT, R3, 0x8, PT ;  /* 0x000000080300780c */ /* 0x000fe20003f44270 */
[----:B------:R-:W-:-:S04]  /*2870*/  IMAD.WIDE.U32 R14, R23, R14, R8 ;  /* 0x0000000e170e7225 */ /* 0x000fc800078e0008 */
[----:B------:R-:W-:Y:S01]  /*2880*/  IMAD.X R11, R11, 0x1, R5, P3 ;  /* 0x000000010b0b7824 */ /* 0x000fe200018e0605 */
[----:B------:R-:W-:Y:S01]  /*2890*/  LEA R8, P4, R14, R12, 0x2 ;  /* 0x0000000c0e087211 */ /* 0x000fe200078810ff */
[----:B------:R-:W-:Y:S02]  /*28a0*/  IMAD.IADD R15, R163, 0x1, R15 ;  /* 0x00000001a30f7824 */ /* 0x000fe400078e020f */
[----:B--2---:R-:W-:-:S04]  /*28b0*/  FMUL R9, R25, R156 ;  /* 0x0000009c19097220 */ /* 0x004fc80000400000 */
[----:B------:R-:W-:Y:S01]  /*28c0*/  FFMA R21, R26, R155, R9 ;  /* 0x0000009b1a157223 */ /* 0x000fe20000000009 */
[----:B------:R-:W-:-:S04]  /*28d0*/  LEA.HI.X R9, R14, R13, R15, 0x2, P4 ;  /* 0x0000000d0e097211 */ /* 0x000fc800020f140f */
[----:B------:R1:W-:Y:S01]  /*28e0*/  @P0 STG.E desc[UR36][R10.64], R21 ;  /* 0x000000150a000986 */ /* 0x0003e2000c101924 */
[----:B------:R-:W-:Y:S05]  /*28f0*/  @!P1 BRA `(.L_x_37) ;  /* 0x0000000000049947 */ /* 0x000fea0003800000 */
[----:B------:R2:W5:Y:S02]  /*2900*/  LDG.E.LTC128B R25, desc[UR36][R8.64+0x4] ;  /* 0x0000042408197981 */ /* 0x000564000c1e1920 */
.L_x_37:
[----:B------:R-:W-:Y:S05]  /*2910*/  BSYNC B1 ;  /* 0x0000000000017941 */ /* 0x000fea0003800000 */
.L_x_36:
[----:B-----5:R-:W-:Y:S01]  /*2920*/  FMUL R12, R25, R156 ;  /* 0x0000009c190c7220 */ /* 0x020fe20000400000 */
[----:B------:R-:W-:Y:S01]  /*2930*/  ISETP.GT.AND P3, PT, R0, RZ, P2 ;  /* 0x000000ff0000720c */ /* 0x000fe20001764270 */
[----:B------:R-:W-:Y:S01]  /*2940*/  BSSY B1, `(.L_x_38) ;  /* 0x0000006000017945 */ /* 0x000fe20003800000 */
[----:B------:R-:W-:Y:S01]  /*2950*/  ISETP.GT.AND P0, PT, R3, 0x9, PT ;  /* 0x000000090300780c */ /* 0x000fe20003f04270 */
[----:B------:R-:W-:-:S05]  /*2960*/  FFMA R27, R27, R155, R12 ;  /* 0x0000009b1b1b7223 */ /* 0x000fca000000000c */
[----:B------:R3:W-:Y:S05]  /*2970*/  @P1 STG.E desc[UR36][R10.64+0x4], R27 ;  /* 0x0000041b0a001986 */ /* 0x0007ea000c101924 */
[----:B------:R-:W-:Y:S05]  /*2980*/  @!P3 BRA `(.L_x_39) ;  /* 0x000000000004b947 */ /* 0x000fea0003800000 */
[----:B------:R4:W5:Y:S02]  /*2990*/  LDG.E.LTC128B R25, desc[UR36][R6.64+0x20] ;  /* 0x0000202406197981 */ /* 0x000964000c1e1920 */
.L_x_39:
[----:B------:R-:W-:Y:S05]  /*29a0*/  BSYNC B1 ;  /* 0x0000000000017941 */ /* 0x000fea0003800000 */
.L_x_38:
[----:B-----5:R-:W-:Y:S01]  /*29b0*/  FMUL R13, R25, R156 ;  /* 0x0000009c190d7220 */ /* 0x020fe20000400000 */
[----:B------:R-:W-:Y:S01]  /*29c0*/  ISETP.GT.AND P1, PT, R0, RZ, P0 ;  /* 0x000000ff0000720c */ /* 0x000fe20000724270 */
[----:B------:R-:W-:Y:S02]  /*29d0*/  BSSY B1, `(.L_x_40) ;  /* 0x0000005000017945 */ /* 0x000fe40003800000 */
[----:B------:R-:W-:-:S05]  /*29e0*/  FFMA R13, R28, R155, R13 ;  /* 0x0000009b1c0d7223 */ /* 0x000fca000000000d */
[----:B------:R0:W-:Y:S05]  /*29f0*/  @P3 STG.E desc[UR36][R4.64+0x20], R13 ;  /* 0x0000200d04003986 */ /* 0x0001ea000c101924 */
[----:B------:R-:W-:Y:S05]  /*2a00*/  @!P1 BRA `(.L_x_41) ;  /* 0x0000000000049947 */ /* 0x000fea0003800000 */
[----:B------:R0:W5:Y:S02]  /*2a10*/  LDG.E.LTC128B R25, desc[UR36][R6.64+0x24] ;  /* 0x0000242406197981 */ /* 0x000164000c1e1920 */
.L_x_41:
[----:B------:R-:W-:Y:S05]  /*2a20*/  BSYNC B1 ;  /* 0x0000000000017941 */ /* 0x000fea0003800000 */
.L_x_40:
[----:B-----5:R-:W-:Y:S01]  /*2a30*/  FMUL R12, R25, R156 ;  /* 0x0000009c190c7220 */ /* 0x020fe20000400000 */
[----:B------:R-:W-:Y:S01]  /*2a40*/  ISETP.GT.AND P2, PT, R0, 0x8, P2 ;  /* 0x000000080000780c */ /* 0x000fe20001744270 */
[----:B------:R-:W-:Y:S02]  /*2a50*/  BSSY B1, `(.L_x_42) ;  /* 0x0000005000017945 */ /* 0x000fe40003800000 */
[----:B------:R-:W-:-:S05]  /*2a60*/  FFMA R29, R29, R155, R12 ;  /* 0x0000009b1d1d7223 */ /* 0x000fca000000000c */
[----:B------:R0:W-:Y:S05]  /*2a70*/  @P1 STG.E desc[UR36][R4.64+0x24], R29 ;  /* 0x0000241d04001986 */ /* 0x0001ea000c101924 */
[----:B------:R-:W-:Y:S05]  /*2a80*/  @!P2 BRA `(.L_x_43) ;  /* 0x000000000004a947 */ /* 0x000fea0003800000 */
[----:B------:R0:W5:Y:S02]  /*2a90*/  LDG.E.LTC128B R25, desc[UR36][R8.64+0x20] ;  /* 0x0000202408197981 */ /* 0x000164000c1e1920 */
.L_x_43:
[----:B------:R-:W-:Y:S05]  /*2aa0*/  BSYNC B1 ;  /* 0x0000000000017941 */ /* 0x000fea0003800000 */
.L_x_42:
[----:B0----5:R-:W-:Y:S01]  /*2ab0*/  FMUL R13, R25, R156 ;  /* 0x0000009c190d7220 */ /* 0x021fe20000400000 */
[----:B------:R-:W-:Y:S01]  /*2ac0*/  ISETP.GT.AND P0, PT, R0, 0x8, P0 ;  /* 0x000000080000780c */ /* 0x000fe20000704270 */
[----:B------:R-:W-:Y:S01]  /*2ad0*/  BSSY B1, `(.L_x_44) ;  /* 0x0000006000017945 */ /* 0x000fe20003800000 */
[----:B------:R-:W-:Y:S01]  /*2ae0*/  ISETP.GT.AND P1, PT, R3, 0x10, PT ;  /* 0x000000100300780c */ /* 0x000fe20003f24270 */
[----:B------:R-:W-:-:S05]  /*2af0*/  FFMA R13, R30, R155, R13 ;  /* 0x0000009b1e0d7223 */ /* 0x000fca000000000d */
[----:B------:R0:W-:Y:S05]  /*2b00*/  @P2 STG.E desc[UR36][R10.64+0x20], R13 ;  /* 0x0000200d0a002986 */ /* 0x0001ea000c101924 */
[----:B------:R-:W-:Y:S05]  /*2b10*/  @!P0 BRA `(.L_x_45) ;  /* 0x0000000000048947 */ /* 0x000fea0003800000 */
[----:B------:R0:W5:Y:S02]  /*2b20*/  LDG.E.LTC128B R25, desc[UR36][R8.64+0x24] ;  /* 0x0000242408197981 */ /* 0x000164000c1e1920 */
.L_x_45:
[----:B------:R-:W-:Y:S05]  /*2b30*/  BSYNC B1 ;  /* 0x0000000000017941 */ /* 0x000fea0003800000 */
.L_x_44:
        /* <DEDUP_REMOVED lines=8> */
.L_x_47:
[----:B------:R-:W-:Y:S05]  /*2bc0*/  BSYNC B1 ;  /* 0x0000000000017941 */ /* 0x000fea0003800000 */
.L_x_46:
[----:B0----5:R-:W-:Y:S01]  /*2bd0*/  FMUL R13, R25, R156 ;  /* 0x0000009c190d7220 */ /* 0x021fe20000400000 */
[----:B------:R-:W-:Y:S01]  /*2be0*/  ISETP.GT.AND P0, PT, R0, RZ, P2 ;  /* 0x000000ff0000720c */ /* 0x000fe20001704270 */
[----:B------:R-:W-:Y:S02]  /*2bf0*/  BSSY B1, `(.L_x_48) ;  /* 0x0000005000017945 */ /* 0x000fe40003800000 */
[----:B------:R-:W-:-:S05]  /*2c00*/  FFMA R13, R32, R155, R13 ;  /* 0x0000009b200d7223 */ /* 0x000fca000000000d */
[----:B------:R0:W-:Y:S05]  /*2c10*/  @P3 STG.E desc[UR36][R4.64+0x40], R13 ;  /* 0x0000400d04003986 */ /* 0x0001ea000c101924 */
[----:B------:R-:W-:Y:S05]  /*2c20*/  @!P0 BRA `(.L_x_49) ;  /* 0x0000000000048947 */ /* 0x000fea0003800000 */
[----:B------:R0:W5:Y:S02]  /*2c30*/  LDG.E.LTC128B R25, desc[UR36][R6.64+0x44] ;  /* 0x0000442406197981 */ /* 0x000164000c1e1920 */
.L_x_49:
[----:B------:R-:W-:Y:S05]  /*2c40*/  BSYNC B1 ;  /* 0x0000000000017941 */ /* 0x000fea0003800000 */
.L_x_48:
[----:B-----5:R-:W-:Y:S01]  /*2c50*/  FMUL R12, R25, R156 ;  /* 0x0000009c190c7220 */ /* 0x020fe20000400000 */
[----:B------:R-:W-:Y:S01]  /*2c60*/  ISETP.GT.AND P1, PT, R0, 0x8, P1 ;  /* 0x000000080000780c */ /* 0x000fe20000f24270 */
[----:B------:R-:W-:Y:S02]  /*2c70*/  BSSY B1, `(.L_x_50) ;  /* 0x0000005000017945 */ /* 0x000fe40003800000 */
[----:B------:R-:W-:-:S05]  /*2c80*/  FFMA R33, R33, R155, R12 ;  /* 0x0000009b21217223 */ /* 0x000fca000000000c */
[----:B------:R0:W-:Y:S05]  /*2c90*/  @P0 STG.E desc[UR36][R4.64+0x44], R33 ;  /* 0x0000442104000986 */ /* 0x0001ea000c101924 */
[----:B------:R-:W-:Y:S05]  /*2ca0*/  @!P1 BRA `(.L_x_51) ;  /* 0x0000000000049947 */ /* 0x000fea0003800000 */
[----:B------:R0:W5:Y:S02]  /*2cb0*/  LDG.E.LTC128B R25, desc[UR36][R8.64+0x40] ;  /* 0x0000402408197981 */ /* 0x000164000c1e1920 */
.L_x_51:
[----:B------:R-:W-:Y:S05]  /*2cc0*/  BSYNC B1 ;  /* 0x0000000000017941 */ /* 0x000fea0003800000 */
.L_x_50:
        /* <DEDUP_REMOVED lines=8> */
.L_x_53:
[----:B------:R-:W-:Y:S05]  /*2d50*/  BSYNC B1 ;  /* 0x0000000000017941 */ /* 0x000fea0003800000 */
.L_x_52:
        /* <DEDUP_REMOVED lines=8> */
.L_x_55:
[----:B------:R-:W-:Y:S05]  /*2de0*/  BSYNC B1 ;  /* 0x0000000000017941 */ /* 0x000fea0003800000 */
.L_x_54:
[----:B0----5:R-:W-:Y:S01]  /*2df0*/  FMUL R13, R25, R156 ;  /* 0x0000009c190d7220 */ /* 0x021fe20000400000 */
[----:B------:R-:W-:Y:S01]  /*2e00*/  ISETP.GT.AND P2, PT, R0, RZ, P1 ;  /* 0x000000ff0000720c */ /* 0x000fe20000f44270 */
[----:B------:R-:W-:Y:S02]  /*2e10*/  BSSY B1, `(.L_x_56) ;  /* 0x0000005000017945 */ /* 0x000fe40003800000 */
[----:B------:R-:W-:-:S05]  /*2e20*/  FFMA R13, R36, R155, R13 ;  /* 0x0000009b240d7223 */ /* 0x000fca000000000d */
[----:B------:R0:W-:Y:S05]  /*2e30*/  @P3 STG.E desc[UR36][R4.64+0x60], R13 ;  /* 0x0000600d04003986 */ /* 0x0001ea000c101924 */
[----:B------:R-:W-:Y:S05]  /*2e40*/  @!P2 BRA `(.L_x_57) ;  /* 0x000000000004a947 */ /* 0x000fea0003800000 */
[----:B------:R0:W5:Y:S02]  /*2e50*/  LDG.E.LTC128B R25, desc[UR36][R6.64+0x64] ;  /* 0x0000642406197981 */ /* 0x000164000c1e1920 */
.L_x_57:
[----:B------:R-:W-:Y:S05]  /*2e60*/  BSYNC B1 ;  /* 0x0000000000017941 */ /* 0x000fea0003800000 */
.L_x_56:
[----:B-----5:R-:W-:Y:S01]  /*2e70*/  FMUL R12, R25, R156 ;  /* 0x0000009c190c7220 */ /* 0x020fe20000400000 */
[----:B------:R-:W-:Y:S01]  /*2e80*/  ISETP.GT.AND P0, PT, R0, 0x8, P0 ;  /* 0x000000080000780c */ /* 0x000fe20000704270 */
[----:B------:R-:W-:Y:S02]  /*2e90*/  BSSY B1, `(.L_x_58) ;  /* 0x0000005000017945 */ /* 0x000fe40003800000 */
[----:B------:R-:W-:-:S05]  /*2ea0*/  FFMA R37, R37, R155, R12 ;  /* 0x0000009b25257223 */ /* 0x000fca000000000c */
[----:B------:R0:W-:Y:S05]  /*2eb0*/  @P2 STG.E desc[UR36][R4.64+0x64], R37 ;  /* 0x0000642504002986 */ /* 0x0001ea000c101924 */
[----:B------:R-:W-:Y:S05]  /*2ec0*/  @!P0 BRA `(.L_x_59) ;  /* 0x0000000000048947 */ /* 0x000fea0003800000 */
[----:B------:R0:W5:Y:S02]  /*2ed0*/  LDG.E.LTC128B R25, desc[UR36][R8.64+0x60] ;  /* 0x0000602408197981 */ /* 0x000164000c1e1920 */
.L_x_59:
[----:B------:R-:W-:Y:S05]  /*2ee0*/  BSYNC B1 ;  /* 0x0000000000017941 */ /* 0x000fea0003800000 */
.L_x_58:
        /* <DEDUP_REMOVED lines=8> */
.L_x_61:
[----:B------:R-:W-:Y:S05]  /*2f70*/  BSYNC B1 ;  /* 0x0000000000017941 */ /* 0x000fea0003800000 */
.L_x_60:
        /* <DEDUP_REMOVED lines=8> */
.L_x_63:
[----:B------:R-:W-:Y:S05]  /*3000*/  BSYNC B1 ;  /* 0x0000000000017941 */ /* 0x000fea0003800000 */
.L_x_62:
[----:B0----5:R-:W-:Y:S01]  /*3010*/  FMUL R13, R25, R156 ;  /* 0x0000009c190d7220 */ /* 0x021fe20000400000 */
[----:B------:R-:W-:Y:S01]  /*3020*/  ISETP.GT.AND P1, PT, R0, RZ, P0 ;  /* 0x000000ff0000720c */ /* 0x000fe20000724270 */
[----:B------:R-:W-:Y:S02]  /*3030*/  BSSY B1, `(.L_x_64) ;  /* 0x0000005000017945 */ /* 0x000fe40003800000 */
[----:B------:R-:W-:-:S05]  /*3040*/  FFMA R13, R40, R155, R13 ;  /* 0x0000009b280d7223 */ /* 0x000fca000000000d */
[----:B------:R0:W-:Y:S05]  /*3050*/  @P3 STG.E desc[UR36][R4.64+0x80], R13 ;  /* 0x0000800d04003986 */ /* 0x0001ea000c101924 */
[----:B------:R-:W-:Y:S05]  /*3060*/  @!P1 BRA `(.L_x_65) ;  /* 0x0000000000049947 */ /* 0x000fea0003800000 */
[----:B------:R0:W5:Y:S02]  /*3070*/  LDG.E.LTC128B R25, desc[UR36][R6.64+0x84] ;  /* 0x0000842406197981 */ /* 0x000164000c1e1920 */
.L_x_65:
[----:B------:R-:W-:Y:S05]  /*3080*/  BSYNC B1 ;  /* 0x0000000000017941 */ /* 0x000fea0003800000 */
.L_x_64:
[----:B-----5:R-:W-:Y:S01]  /*3090*/  FMUL R12, R25, R156 ;  /* 0x0000009c190c7220 */ /* 0x020fe20000400000 */
[----:B------:R-:W-:Y:S01]  /*30a0*/  ISETP.GT.AND P2, PT, R0, 0x8, P2 ;  /* 0x000000080000780c */ /* 0x000fe20001744270 */
[----:B------:R-:W-:Y:S02]  /*30b0*/  BSSY B1, `(.L_x_66) ;  /* 0x0000005000017945 */ /* 0x000fe40003800000 */
[----:B------:R-:W-:-:S05]  /*30c0*/  FFMA R41, R41, R155, R12 ;  /* 0x0000009b29297223 */ /* 0x000fca000000000c */
[----:B------:R0:W-:Y:S05]  /*30d0*/  @P1 STG.E desc[UR36][R4.64+0x84], R41 ;  /* 0x0000842904001986 */ /* 0x0001ea000c101924 */
[----:B------:R-:W-:Y:S05]  /*30e0*/  @!P2 BRA `(.L_x_67) ;  /* 0x000000000004a947 */ /* 0x000fea0003800000 */
[----:B------:R0:W5:Y:S02]  /*30f0*/  LDG.E.LTC128B R25, desc[UR36][R8.64+0x80] ;  /* 0x0000802408197981 */ /* 0x000164000c1e1920 */
.L_x_67:
[----:B------:R-:W-:Y:S05]  /*3100*/  BSYNC B1 ;  /* 0x0000000000017941 */ /* 0x000fea0003800000 */
.L_x_66:
        /* <DEDUP_REMOVED lines=8> */
.L_x_69:
[----:B------:R-:W-:Y:S05]  /*3190*/  BSYNC B1 ;  /* 0x0000000000017941 */ /* 0x000fea0003800000 */
.L_x_68:
        /* <DEDUP_REMOVED lines=8> */
.L_x_71:
[----:B------:R-:W-:Y:S05]  /*3220*/  BSYNC B1 ;  /* 0x0000000000017941 */ /* 0x000fea0003800000 */
.L_x_70:
[----:B0----5:R-:W-:Y:S01]  /*3230*/  FMUL R13, R25, R156 ;  /* 0x0000009c190d7220 */ /* 0x021fe20000400000 */
[----:B------:R-:W-:Y:S01]  /*3240*/  ISETP.GT.AND P0, PT, R0, RZ, P2 ;  /* 0x000000ff0000720c */ /* 0x000fe20001704270 */
[----:B------:R-:W-:Y:S02]  /*3250*/  BSSY B1, `(.L_x_72) ;  /* 0x0000005000017945 */ /* 0x000fe40003800000 */
[----:B------:R-:W-:-:S05]  /*3260*/  FFMA R13, R44, R155, R13 ;  /* 0x0000009b2c0d7223 */ /* 0x000fca000000000d */
[----:B------:R0:W-:Y:S05]  /*3270*/  @P3 STG.E desc[UR36][R4.64+0xa0], R13 ;  /* 0x0000a00d04003986 */ /* 0x0001ea000c101924 */
[----:B------:R-:W-:Y:S05]  /*3280*/  @!P0 BRA `(.L_x_73) ;  /* 0x0000000000048947 */ /* 0x000fea0003800000 */
[----:B------:R0:W5:Y:S02]  /*3290*/  LDG.E.LTC128B R25, desc[UR36][R6.64+0xa4] ;  /* 0x0000a42406197981 */ /* 0x000164000c1e1920 */
.L_x_73:
[----:B------:R-:W-:Y:S05]  /*32a0*/  BSYNC B1 ;  /* 0x0000000000017941 */ /* 0x000fea0003800000 */
.L_x_72:
[----:B-----5:R-:W-:Y:S01]  /*32b0*/  FMUL R12, R25, R156 ;  /* 0x0000009c190c7220 */ /* 0x020fe20000400000 */
[----:B------:R-:W-:Y:S01]  /*32c0*/  ISETP.GT.AND P1, PT, R0, 0x8, P1 ;  /* 0x000000080000780c */ /* 0x000fe20000f24270 */
[----:B------:R-:W-:Y:S02]  /*32d0*/  BSSY B1, `(.L_x_74) ;  /* 0x0000005000017945 */ /* 0x000fe40003800000 */
[----:B------:R-:W-:-:S05]  /*32e0*/  FFMA R45, R45, R155, R12 ;  /* 0x0000009b2d2d7223 */ /* 0x000fca000000000c */
[----:B------:R0:W-:Y:S05]  /*32f0*/  @P0 STG.E desc[UR36][R4.64+0xa4], R45 ;  /* 0x0000a42d04000986 */ /* 0x0001ea000c101924 */
[----:B------:R-:W-:Y:S05]  /*3300*/  @!P1 BRA `(.L_x_75) ;  /* 0x0000000000049947 */ /* 0x000fea0003800000 */
[----:B------:R0:W5:Y:S02]  /*3310*/  LDG.E.LTC128B R25, desc[UR36][R8.64+0xa0] ;  /* 0x0000a02408197981 */ /* 0x000164000c1e1920 */
.L_x_75:
[----:B------:R-:W-:Y:S05]  /*3320*/  BSYNC B1 ;  /* 0x0000000000017941 */ /* 0x000fea0003800000 */
.L_x_74:
        /* <DEDUP_REMOVED lines=8> */
.L_x_77:
[----:B------:R-:W-:Y:S05]  /*33b0*/  BSYNC B1 ;  /* 0x0000000000017941 */ /* 0x000fea0003800000 */
.L_x_76:
        /* <DEDUP_REMOVED lines=8> */
.L_x_79:
[----:B------:R-:W-:Y:S05]  /*3440*/  BSYNC B1 ;  /* 0x0000000000017941 */ /* 0x000fea0003800000 */
.L_x_78:
[----:B0----5:R-:W-:Y:S01]  /*3450*/  FMUL R13, R25, R156 ;  /* 0x0000009c190d7220 */ /* 0x021fe20000400000 */
[----:B------:R-:W-:Y:S01]  /*3460*/  ISETP.GT.AND P2, PT, R0, RZ, P1 ;  /* 0x000000ff0000720c */ /* 0x000fe20000f44270 */
[----:B------:R-:W-:Y:S02]  /*3470*/  BSSY B1, `(.L_x_80) ;  /* 0x0000005000017945 */ /* 0x000fe40003800000 */
[----:B------:R-:W-:-:S05]  /*3480*/  FFMA R13, R48, R155, R13 ;  /* 0x0000009b300d7223 */ /* 0x000fca000000000d */
[----:B------:R0:W-:Y:S05]  /*3490*/  @P3 STG.E desc[UR36][R4.64+0xc0], R13 ;  /* 0x0000c00d04003986 */ /* 0x0001ea000c101924 */
[----:B------:R-:W-:Y:S05]  /*34a0*/  @!P2 BRA `(.L_x_81) ;  /* 0x000000000004a947 */ /* 0x000fea0003800000 */
[----:B------:R0:W5:Y:S02]  /*34b0*/  LDG.E.LTC128B R25, desc[UR36][R6.64+0xc4] ;  /* 0x0000c42406197981 */ /* 0x000164000c1e1920 */
.L_x_81:
[----:B------:R-:W-:Y:S05]  /*34c0*/  BSYNC B1 ;  /* 0x0000000000017941 */ /* 0x000fea0003800000 */
.L_x_80:
[----:B-----5:R-:W-:Y:S01]  /*34d0*/  FMUL R12, R25, R156 ;  /* 0x0000009c190c7220 */ /* 0x020fe20000400000 */
[----:B------:R-:W-:Y:S01]  /*34e0*/  ISETP.GT.AND P0, PT, R0, 0x8, P0 ;  /* 0x000000080000780c */ /* 0x000fe20000704270 */
[----:B------:R-:W-:Y:S02]  /*34f0*/  BSSY B1, `(.L_x_82) ;  /* 0x0000005000017945 */ /* 0x000fe40003800000 */
[----:B------:R-:W-:-:S05]  /*3500*/  FFMA R49, R49, R155, R12 ;  /* 0x0000009b31317223 */ /* 0x000fca000000000c */
[----:B------:R0:W-:Y:S05]  /*3510*/  @P2 STG.E desc[UR36][R4.64+0xc4], R49 ;  /* 0x0000c43104002986 */ /* 0x0001ea000c101924 */
[----:B------:R-:W-:Y:S05]  /*3520*/  @!P0 BRA `(.L_x_83) ;  /* 0x0000000000048947 */ /* 0x000fea0003800000 */
[----:B------:R0:W5:Y:S02]  /*3530*/  LDG.E.LTC128B R25, desc[UR36][R8.64+0xc0] ;  /* 0x0000c02408197981 */ /* 0x000164000c1e1920 */
.L_x_83:
[----:B------:R-:W-:Y:S05]  /*3540*/  BSYNC B1 ;  /* 0x0000000000017941 */ /* 0x000fea0003800000 */
.L_x_82:
        /* <DEDUP_REMOVED lines=8> */
.L_x_85:
[----:B------:R-:W-:Y:S05]  /*35d0*/  BSYNC B1 ;  /* 0x0000000000017941 */ /* 0x000fea0003800000 */
.L_x_84:
        /* <DEDUP_REMOVED lines=8> */
.L_x_87:
[----:B------:R-:W-:Y:S05]  /*3660*/  BSYNC B1 ;  /* 0x0000000000017941 */ /* 0x000fea0003800000 */
.L_x_86:
[----:B0----5:R-:W-:Y:S01]  /*3670*/  FMUL R13, R25, R156 ;  /* 0x0000009c190d7220 */ /* 0x021fe20000400000 */
[----:B------:R-:W-:Y:S01]  /*3680*/  ISETP.GT.AND P1, PT, R0, RZ, P0 ;  /* 0x000000ff0000720c */ /* 0x000fe20000724270 */
[----:B------:R-:W-:Y:S02]  /*3690*/  BSSY B1, `(.L_x_88) ;  /* 0x0000005000017945 */ /* 0x000fe40003800000 */
[----:B------:R-:W-:-:S05]  /*36a0*/  FFMA R13, R52, R155, R13 ;  /* 0x0000009b340d7223 */ /* 0x000fca000000000d */
[----:B------:R0:W-:Y:S05]  /*36b0*/  @P3 STG.E desc[UR36][R4.64+0xe0], R13 ;  /* 0x0000e00d04003986 */ /* 0x0001ea000c101924 */
[----:B------:R-:W-:Y:S05]  /*36c0*/  @!P1 BRA `(.L_x_89) ;  /* 0x0000000000049947 */ /* 0x000fea0003800000 */
[----:B------:R0:W5:Y:S02]  /*36d0*/  LDG.E.LTC128B R25, desc[UR36][R6.64+0xe4] ;  /* 0x0000e42406197981 */ /* 0x000164000c1e1920 */
.L_x_89:
[----:B------:R-:W-:Y:S05]  /*36e0*/  BSYNC B1 ;  /* 0x0000000000017941 */ /* 0x000fea0003800000 */
.L_x_88:
[----:B-----5:R-:W-:Y:S01]  /*36f0*/  FMUL R12, R25, R156 ;  /* 0x0000009c190c7220 */ /* 0x020fe20000400000 */
[----:B------:R-:W-:Y:S01]  /*3700*/  ISETP.GT.AND P2, PT, R0, 0x8, P2 ;  /* 0x000000080000780c */ /* 0x000fe20001744270 */
[----:B------:R-:W-:Y:S02]  /*3710*/  BSSY B1, `(.L_x_90) ;  /* 0x0000005000017945 */ /* 0x000fe40003800000 */
[----:B------:R-:W-:-:S05]  /*3720*/  FFMA R53, R53, R155, R12 ;  /* 0x0000009b35357223 */ /* 0x000fca000000000c */
[----:B------:R0:W-:Y:S05]  /*3730*/  @P1 STG.E desc[UR36][R4.64+0xe4], R53 ;  /* 0x0000e43504001986 */ /* 0x0001ea000c101924 */
[----:B------:R-:W-:Y:S05]  /*3740*/  @!P2 BRA `(.L_x_91) ;  /* 0x000000000004a947 */ /* 0x000fea0003800000 */
[----:B------:R0:W5:Y:S02]  /*3750*/  LDG.E.LTC128B R25, desc[UR36][R8.64+0xe0] ;  /* 0x0000e02408197981 */ /* 0x000164000c1e1920 */
.L_x_91:
[----:B------:R-:W-:Y:S05]  /*3760*/  BSYNC B1 ;  /* 0x0000000000017941 */ /* 0x000fea0003800000 */
.L_x_90:
        /* <DEDUP_REMOVED lines=8> */
.L_x_93:
[----:B------:R-:W-:Y:S05]  /*37f0*/  BSYNC B1 ;  /* 0x0000000000017941 */ /* 0x000fea0003800000 */
.L_x_92:
        /* <DEDUP_REMOVED lines=8> */
.L_x_95:
[----:B------:R-:W-:Y:S05]  /*3880*/  BSYNC B1 ;  /* 0x0000000000017941 */ /* 0x000fea0003800000 */
.L_x_94:
[----:B0----5:R-:W-:Y:S01]  /*3890*/  FMUL R13, R25, R156 ;  /* 0x0000009c190d7220 */ /* 0x021fe20000400000 */
[----:B------:R-:W-:Y:S01]  /*38a0*/  ISETP.GT.AND P0, PT, R0, RZ, P2 ;  /* 0x000000ff0000720c */ /* 0x000fe20001704270 */
[----:B------:R-:W-:Y:S02]  /*38b0*/  BSSY B1, `(.L_x_96) ;  /* 0x0000005000017945 */ /* 0x000fe40003800000 */
[----:B------:R-:W-:-:S05]  /*38c0*/  FFMA R13, R56, R155, R13 ;  /* 0x0000009b380d7223 */ /* 0x000fca000000000d */
[----:B------:R0:W-:Y:S05]  /*38d0*/  @P3 STG.E desc[UR36][R4.64+0x100], R13 ;  /* 0x0001000d04003986 */ /* 0x0001ea000c101924 */
[----:B------:R-:W-:Y:S05]  /*38e0*/  @!P0 BRA `(.L_x_97) ;  /* 0x0000000000048947 */ /* 0x000fea0003800000 */
[----:B------:R0:W5:Y:S02]  /*38f0*/  LDG.E.LTC128B R25, desc[UR36][R6.64+0x104] ;  /* 0x0001042406197981 */ /* 0x000164000c1e1920 */
.L_x_97:
[----:B------:R-:W-:Y:S05]  /*3900*/  BSYNC B1 ;  /* 0x0000000000017941 */ /* 0x000fea0003800000 */
.L_x_96:
[----:B-----5:R-:W-:Y:S01]  /*3910*/  FMUL R12, R25, R156 ;  /* 0x0000009c190c7220 */ /* 0x020fe20000400000 */
[----:B------:R-:W-:Y:S01]  /*3920*/  ISETP.GT.AND P1, PT, R0, 0x8, P1 ;  /* 0x000000080000780c */ /* 0x000fe20000f24270 */
[----:B------:R-:W-:Y:S02]  /*3930*/  BSSY B1, `(.L_x_98) ;  /* 0x0000005000017945 */ /* 0x000fe40003800000 */
[----:B------:R-:W-:-:S05]  /*3940*/  FFMA R57, R57, R155, R12 ;  /* 0x0000009b39397223 */ /* 0x000fca000000000c */
[----:B------:R0:W-:Y:S05]  /*3950*/  @P0 STG.E desc[UR36][R4.64+0x104], R57 ;  /* 0x0001043904000986 */ /* 0x0001ea000c101924 */
[----:B------:R-:W-:Y:S05]  /*3960*/  @!P1 BRA `(.L_x_99) ;  /* 0x0000000000049947 */ /* 0x000fea0003800000 */
[----:B------:R0:W5:Y:S02]  /*3970*/  LDG.E.LTC128B R25, desc[UR36][R8.64+0x100] ;  /* 0x0001002408197981 */ /* 0x000164000c1e1920 */
.L_x_99:
[----:B------:R-:W-:Y:S05]  /*3980*/  BSYNC B1 ;  /* 0x0000000000017941 */ /* 0x000fea0003800000 */
.L_x_98:
        /* <DEDUP_REMOVED lines=8> */
.L_x_101:
[----:B------:R-:W-:Y:S05]  /*3a10*/  BSYNC B1 ;  /* 0x0000000000017941 */ /* 0x000fea0003800000 */
.L_x_100:
        /* <DEDUP_REMOVED lines=8> */
.L_x_103:
[----:B------:R-:W-:Y:S05]  /*3aa0*/  BSYNC B1 ;  /* 0x0000000000017941 */ /* 0x000fea0003800000 */
.L_x_102:
[----:B0----5:R-:W-:Y:S01]  /*3ab0*/  FMUL R13, R25, R156 ;  /* 0x0000009c190d7220 */ /* 0x021fe20000400000 */
[----:B------:R-:W-:Y:S01]  /*3ac0*/  ISETP.GT.AND P2, PT, R0, RZ, P1 ;  /* 0x000000ff0000720c */ /* 0x000fe20000f44270 */
[----:B------:R-:W-:Y:S02]  /*3ad0*/  BSSY B1, `(.L_x_104) ;  /* 0x0000005000017945 */ /* 0x000fe40003800000 */
[----:B------:R-:W-:-:S05]  /*3ae0*/  FFMA R13, R60, R155, R13 ;  /* 0x0000009b3c0d7223 */ /* 0x000fca000000000d */
[----:B------:R0:W-:Y:S05]  /*3af0*/  @P3 STG.E desc[UR36][R4.64+0x120], R13 ;  /* 0x0001200d04003986 */ /* 0x0001ea000c101924 */
[----:B------:R-:W-:Y:S05]  /*3b00*/  @!P2 BRA `(.L_x_105) ;  /* 0x000000000004a947 */ /* 0x000fea0003800000 */
[----:B------:R0:W5:Y:S02]  /*3b10*/  LDG.E.LTC128B R25, desc[UR36][R6.64+0x124] ;  /* 0x0001242406197981 */ /* 0x000164000c1e1920 */
.L_x_105:
[----:B------:R-:W-:Y:S05]  /*3b20*/  BSYNC B1 ;  /* 0x0000000000017941 */ /* 0x000fea0003800000 */
.L_x_104:
[----:B-----5:R-:W-:Y:S01]  /*3b30*/  FMUL R12, R25, R156 ;  /* 0x0000009c190c7220 */ /* 0x020fe20000400000 */
[----:B------:R-:W-:Y:S01]  /*3b40*/  ISETP.GT.AND P0, PT, R0, 0x8, P0 ;  /* 0x000000080000780c */ /* 0x000fe20000704270 */
[----:B------:R-:W-:Y:S02]  /*3b50*/  BSSY B1, `(.L_x_106) ;  /* 0x0000005000017945 */ /* 0x000fe40003800000 */
[----:B------:R-:W-:-:S05]  /*3b60*/  FFMA R61, R61, R155, R12 ;  /* 0x0000009b3d3d7223 */ /* 0x000fca000000000c */
[----:B------:R0:W-:Y:S05]  /*3b70*/  @P2 STG.E desc[UR36][R4.64+0x124], R61 ;  /* 0x0001243d04002986 */ /* 0x0001ea000c101924 */
[----:B------:R-:W-:Y:S05]  /*3b80*/  @!P0 BRA `(.L_x_107) ;  /* 0x0000000000048947 */ /* 0x000fea0003800000 */
[----:B------:R0:W5:Y:S02]  /*3b90*/  LDG.E.LTC128B R25, desc[UR36][R8.64+0x120] ;  /* 0x0001202408197981 */ /* 0x000164000c1e1920 */
.L_x_107:
[----:B------:R-:W-:Y:S05]  /*3ba0*/  BSYNC B1 ;  /* 0x0000000000017941 */ /* 0x000fea0003800000 */
.L_x_106:
        /* <DEDUP_REMOVED lines=8> */
.L_x_109:
[----:B------:R-:W-:Y:S05]  /*3c30*/  BSYNC B1 ;  /* 0x0000000000017941 */ /* 0x000fea0003800000 */
.L_x_108:
        /* <DEDUP_REMOVED lines=8> */
.L_x_111:
[----:B------:R-:W-:Y:S05]  /*3cc0*/  BSYNC B1 ;  /* 0x0000000000017941 */ /* 0x000fea0003800000 */
.L_x_110:
[----:B0----5:R-:W-:Y:S01]  /*3cd0*/  FMUL R13, R25, R156 ;  /* 0x0000009c190d7220 */ /* 0x021fe20000400000 */
[----:B------:R-:W-:Y:S01]  /*3ce0*/  ISETP.GT.AND P1, PT, R0, RZ, P0 ;  /* 0x000000ff0000720c */ /* 0x000fe20000724270 */
[----:B------:R-:W-:Y:S02]  /*3cf0*/  BSSY B1, `(.L_x_112) ;  /* 0x0000005000017945 */ /* 0x000fe40003800000 */
[----:B------:R-:W-:-:S05]  /*3d00*/  FFMA R13, R64, R155, R13 ;  /* 0x0000009b400d7223 */ /* 0x000fca000000000d */
[----:B------:R0:W-:Y:S05]  /*3d10*/  @P3 STG.E desc[UR36][R4.64+0x140], R13 ;  /* 0x0001400d04003986 */ /* 0x0001ea000c101924 */
[----:B------:R-:W-:Y:S05]  /*3d20*/  @!P1 BRA `(.L_x_113) ;  /* 0x0000000000049947 */ /* 0x000fea0003800000 */
[----:B------:R0:W5:Y:S02]  /*3d30*/  LDG.E.LTC128B R25, desc[UR36][R6.64+0x144] ;  /* 0x0001442406197981 */ /* 0x000164000c1e1920 */
.L_x_113:
[----:B------:R-:W-:Y:S05]  /*3d40*/  BSYNC B1 ;  /* 0x0000000000017941 */ /* 0x000fea0003800000 */
.L_x_112:
[----:B-----5:R-:W-:Y:S01]  /*3d50*/  FMUL R12, R25, R156 ;  /* 0x0000009c190c7220 */ /* 0x020fe20000400000 */
[----:B------:R-:W-:Y:S01]  /*3d60*/  ISETP.GT.AND P2, PT, R0, 0x8, P2 ;  /* 0x000000080000780c */ /* 0x000fe20001744270 */
[----:B------:R-:W-:Y:S02]  /*3d70*/  BSSY B1, `(.L_x_114) ;  /* 0x0000005000017945 */ /* 0x000fe40003800000 */
[----:B------:R-:W-:-:S05]  /*3d80*/  FFMA R65, R65, R155, R12 ;  /* 0x0000009b41417223 */ /* 0x000fca000000000c */
[----:B------:R0:W-:Y:S05]  /*3d90*/  @P1 STG.E desc[UR36][R4.64+0x144], R65 ;  /* 0x0001444104001986 */ /* 0x0001ea000c101924 */
[----:B------:R-:W-:Y:S05]  /*3da0*/  @!P2 BRA `(.L_x_115) ;  /* 0x000000000004a947 */ /* 0x000fea0003800000 */
[----:B------:R0:W5:Y:S02]  /*3db0*/  LDG.E.LTC128B R25, desc[UR36][R8.64+0x140] ;  /* 0x0001402408197981 */ /* 0x000164000c1e1920 */
.L_x_115:
[----:B------:R-:W-:Y:S05]  /*3dc0*/  BSYNC B1 ;  /* 0x0000000000017941 */ /* 0x000fea0003800000 */
.L_x_114:
        /* <DEDUP_REMOVED lines=8> */
.L_x_117:
[----:B------:R-:W-:Y:S05]  /*3e50*/  BSYNC B1 ;  /* 0x0000000000017941 */ /* 0x000fea0003800000 */
.L_x_116:
        /* <DEDUP_REMOVED lines=8> */
.L_x_119:
[----:B------:R-:W-:Y:S05]  /*3ee0*/  BSYNC B1 ;  /* 0x0000000000017941 */ /* 0x000fea0003800000 */
.L_x_118:
[----:B0----5:R-:W-:Y:S01]  /*3ef0*/  FMUL R13, R25, R156 ;  /* 0x0000009c190d7220 */ /* 0x021fe20000400000 */
[----:B------:R-:W-:Y:S01]  /*3f00*/  ISETP.GT.AND P0, PT, R0, RZ, P2 ;  /* 0x000000ff0000720c */ /* 0x000fe20001704270 */
[----:B------:R-:W-:Y:S02]  /*3f10*/  BSSY B1, `(.L_x_120) ;  /* 0x0000005000017945 */ /* 0x000fe40003800000 */
[----:B------:R-:W-:-:S05]  /*3f20*/  FFMA R13, R68, R155, R13 ;  /* 0x0000009b440d7223 */ /* 0x000fca000000000d */
[----:B------:R0:W-:Y:S05]  /*3f30*/  @P3 STG.E desc[UR36][R4.64+0x160], R13 ;  /* 0x0001600d04003986 */ /* 0x0001ea000c101924 */
[----:B------:R-:W-:Y:S05]  /*3f40*/  @!P0 BRA `(.L_x_121) ;  /* 0x0000000000048947 */ /* 0x000fea0003800000 */
[----:B------:R0:W5:Y:S02]  /*3f50*/  LDG.E.LTC128B R25, desc[UR36][R6.64+0x164] ;  /* 0x0001642406197981 */ /* 0x000164000c1e1920 */
.L_x_121:
[----:B------:R-:W-:Y:S05]  /*3f60*/  BSYNC B1 ;  /* 0x0000000000017941 */ /* 0x000fea0003800000 */
.L_x_120:
[----:B-----5:R-:W-:Y:S01]  /*3f70*/  FMUL R12, R25, R156 ;  /* 0x0000009c190c7220 */ /* 0x020fe20000400000 */
[----:B------:R-:W-:Y:S01]  /*3f80*/  ISETP.GT.AND P1, PT, R0, 0x8, P1 ;  /* 0x000000080000780c */ /* 0x000fe20000f24270 */
[----:B------:R-:W-:Y:S02]  /*3f90*/  BSSY B1, `(.L_x_122) ;  /* 0x0000005000017945 */ /* 0x000fe40003800000 */
[----:B------:R-:W-:-:S05]  /*3fa0*/  FFMA R69, R69, R155, R12 ;  /* 0x0000009b45457223 */ /* 0x000fca000000000c */
[----:B------:R0:W-:Y:S05]  /*3fb0*/  @P0 STG.E desc[UR36][R4.64+0x164], R69 ;  /* 0x0001644504000986 */ /* 0x0001ea000c101924 */
[----:B------:R-:W-:Y:S05]  /*3fc0*/  @!P1 BRA `(.L_x_123) ;  /* 0x0000000000049947 */ /* 0x000fea0003800000 */
[----:B------:R0:W5:Y:S02]  /*3fd0*/  LDG.E.LTC128B R25, desc[UR36][R8.64+0x160] ;  /* 0x0001602408197981 */ /* 0x000164000c1e1920 */
.L_x_123:
[----:B------:R-:W-:Y:S05]  /*3fe0*/  BSYNC B1 ;  /* 0x0000000000017941 */ /* 0x000fea0003800000 */
.L_x_122:
        /* <DEDUP_REMOVED lines=8> */
.L_x_125:
[----:B------:R-:W-:Y:S05]  /*4070*/  BSYNC B1 ;  /* 0x0000000000017941 */ /* 0x000fea0003800000 */
.L_x_124:
        /* <DEDUP_REMOVED lines=8> */
.L_x_127:
[----:B------:R-:W-:Y:S05]  /*4100*/  BSYNC B1 ;  /* 0x0000000000017941 */ /* 0x000fea0003800000 */
.L_x_126:
[----:B0----5:R-:W-:Y:S01]  /*4110*/  FMUL R13, R25, R156 ;  /* 0x0000009c190d7220 */ /* 0x021fe20000400000 */
[----:B------:R-:W-:Y:S01]  /*4120*/  ISETP.GT.AND P2, PT, R0, RZ, P1 ;  /* 0x000000ff0000720c */ /* 0x000fe20000f44270 */
[----:B------:R-:W-:Y:S02]  /*4130*/  BSSY B1, `(.L_x_128) ;  /* 0x0000005000017945 */ /* 0x000fe40003800000 */
[----:B------:R-:W-:-:S05]  /*4140*/  FFMA R13, R72, R155, R13 ;  /* 0x0000009b480d7223 */ /* 0x000fca000000000d */
[----:B------:R0:W-:Y:S05]  /*4150*/  @P3 STG.E desc[UR36][R4.64+0x180], R13 ;  /* 0x0001800d04003986 */ /* 0x0001ea000c101924 */
[----:B------:R-:W-:Y:S05]  /*4160*/  @!P2 BRA `(.L_x_129) ;  /* 0x000000000004a947 */ /* 0x000fea0003800000 */
[----:B------:R0:W5:Y:S02]  /*4170*/  LDG.E.LTC128B R25, desc[UR36][R6.64+0x184] ;  /* 0x0001842406197981 */ /* 0x000164000c1e1920 */
.L_x_129:
[----:B------:R-:W-:Y:S05]  /*4180*/  BSYNC B1 ;  /* 0x0000000000017941 */ /* 0x000fea0003800000 */
.L_x_128:
[----:B-----5:R-:W-:Y:S01]  /*4190*/  FMUL R12, R25, R156 ;  /* 0x0000009c190c7220 */ /* 0x020fe20000400000 */
[----:B------:R-:W-:Y:S01]  /*41a0*/  ISETP.GT.AND P0, PT, R0, 0x8, P0 ;  /* 0x000000080000780c */ /* 0x000fe20000704270 */
[----:B------:R-:W-:Y:S02]  /*41b0*/  BSSY B1, `(.L_x_130) ;  /* 0x0000005000017945 */ /* 0x000fe40003800000 */
[----:B------:R-:W-:-:S05]  /*41c0*/  FFMA R73, R73, R155, R12 ;  /* 0x0000009b49497223 */ /* 0x000fca000000000c */
[----:B------:R0:W-:Y:S05]  /*41d0*/  @P2 STG.E desc[UR36][R4.64+0x184], R73 ;  /* 0x0001844904002986 */ /* 0x0001ea000c101924 */
[----:B------:R-:W-:Y:S05]  /*41e0*/  @!P0 BRA `(.L_x_131) ;  /* 0x0000000000048947 */ /* 0x000fea0003800000 */
[----:B------:R0:W5:Y:S02]  /*41f0*/  LDG.E.LTC128B R25, desc[UR36][R8.64+0x180] ;  /* 0x0001802408197981 */ /* 0x000164000c1e1920 */
.L_x_131:
[----:B------:R-:W-:Y:S05]  /*4200*/  BSYNC B1 ;  /* 0x0000000000017941 */ /* 0x000fea0003800000 */
.L_x_130:
        /* <DEDUP_REMOVED lines=8> */
.L_x_133:
[----:B------:R-:W-:Y:S05]  /*4290*/  BSYNC B1 ;  /* 0x0000000000017941 */ /* 0x000fea0003800000 */
.L_x_132:
        /* <DEDUP_REMOVED lines=8> */
.L_x_135:
[----:B------:R-:W-:Y:S05]  /*4320*/  BSYNC B1 ;  /* 0x0000000000017941 */ /* 0x000fea0003800000 */
.L_x_134:
[----:B0----5:R-:W-:Y:S01]  /*4330*/  FMUL R13, R25, R156 ;  /* 0x0000009c190d7220 */ /* 0x021fe20000400000 */
[----:B------:R-:W-:Y:S01]  /*4340*/  ISETP.GT.AND P1, PT, R0, RZ, P0 ;  /* 0x000000ff0000720c */ /* 0x000fe20000724270 */
[----:B------:R-:W-:Y:S02]  /*4350*/  BSSY B1, `(.L_x_136) ;  /* 0x0000005000017945 */ /* 0x000fe40003800000 */
[----:B------:R-:W-:-:S05]  /*4360*/  FFMA R13, R76, R155, R13 ;  /* 0x0000009b4c0d7223 */ /* 0x000fca000000000d */
[----:B------:R0:W-:Y:S05]  /*4370*/  @P3 STG.E desc[UR36][R4.64+0x1a0], R13 ;  /* 0x0001a00d04003986 */ /* 0x0001ea000c101924 */
[----:B------:R-:W-:Y:S05]  /*4380*/  @!P1 BRA `(.L_x_137) ;  /* 0x0000000000049947 */ /* 0x000fea0003800000 */
[----:B------:R0:W5:Y:S02]  /*4390*/  LDG.E.LTC128B R25, desc[UR36][R6.64+0x1a4] ;  /* 0x0001a42406197981 */ /* 0x000164000c1e1920 */
.L_x_137:
[----:B------:R-:W-:Y:S05]  /*43a0*/  BSYNC B1 ;  /* 0x0000000000017941 */ /* 0x000fea0003800000 */
.L_x_136:
[----:B-----5:R-:W-:Y:S01]  /*43b0*/  FMUL R12, R25, R156 ;  /* 0x0000009c190c7220 */ /* 0x020fe20000400000 */
[----:B------:R-:W-:Y:S01]  /*43c0*/  ISETP.GT.AND P2, PT, R0, 0x8, P2 ;  /* 0x000000080000780c */ /* 0x000fe20001744270 */
[----:B------:R-:W-:Y:S02]  /*43d0*/  BSSY B1, `(.L_x_138) ;  /* 0x0000005000017945 */ /* 0x000fe40003800000 */
[----:B------:R-:W-:-:S05]  /*43e0*/  FFMA R77, R77, R155, R12 ;  /* 0x0000009b4d4d7223 */ /* 0x000fca000000000c */
[----:B------:R0:W-:Y:S05]  /*43f0*/  @P1 STG.E desc[UR36][R4.64+0x1a4], R77 ;  /* 0x0001a44d04001986 */ /* 0x0001ea000c101924 */
[----:B------:R-:W-:Y:S05]  /*4400*/  @!P2 BRA `(.L_x_139) ;  /* 0x000000000004a947 */ /* 0x000fea0003800000 */
[----:B------:R0:W5:Y:S02]  /*4410*/  LDG.E.LTC128B R25, desc[UR36][R8.64+0x1a0] ;  /* 0x0001a02408197981 */ /* 0x000164000c1e1920 */
.L_x_139:
[----:B------:R-:W-:Y:S05]  /*4420*/  BSYNC B1 ;  /* 0x0000000000017941 */ /* 0x000fea0003800000 */
.L_x_138:
        /* <DEDUP_REMOVED lines=8> */
.L_x_141:
[----:B------:R-:W-:Y:S05]  /*44b0*/  BSYNC B1 ;  /* 0x0000000000017941 */ /* 0x000fea0003800000 */
.L_x_140:
        /* <DEDUP_REMOVED lines=8> */
.L_x_143:
[----:B------:R-:W-:Y:S05]  /*4540*/  BSYNC B1 ;  /* 0x0000000000017941 */ /* 0x000fea0003800000 */
.L_x_142:
[----:B0----5:R-:W-:Y:S01]  /*4550*/  FMUL R13, R25, R156 ;  /* 0x0000009c190d7220 */ /* 0x021fe20000400000 */
[----:B------:R-:W-:Y:S01]  /*4560*/  ISETP.GT.AND P0, PT, R0, RZ, P2 ;  /* 0x000000ff0000720c */ /* 0x000fe20001704270 */
[----:B------:R-:W-:Y:S02]  /*4570*/  BSSY B1, `(.L_x_144) ;  /* 0x0000005000017945 */ /* 0x000fe40003800000 */
[----:B------:R-:W-:-:S05]  /*4580*/  FFMA R13, R80, R155, R13 ;  /* 0x0000009b500d7223 */ /* 0x000fca000000000d */
[----:B------:R0:W-:Y:S05]  /*4590*/  @P3 STG.E desc[UR36][R4.64+0x1c0], R13 ;  /* 0x0001c00d04003986 */ /* 0x0001ea000c101924 */
[----:B------:R-:W-:Y:S05]  /*45a0*/  @!P0 BRA `(.L_x_145) ;  /* 0x0000000000048947 */ /* 0x000fea0003800000 */
[----:B------:R0:W5:Y:S02]  /*45b0*/  LDG.E.LTC128B R25, desc[UR36][R6.64+0x1c4] ;  /* 0x0001c42406197981 */ /* 0x000164000c1e1920 */
.L_x_145:
[----:B------:R-:W-:Y:S05]  /*45c0*/  BSYNC B1 ;  /* 0x0000000000017941 */ /* 0x000fea0003800000 */
.L_x_144:
[----:B-----5:R-:W-:Y:S01]  /*45d0*/  FMUL R12, R25, R156 ;  /* 0x0000009c190c7220 */ /* 0x020fe20000400000 */
[----:B------:R-:W-:Y:S01]  /*45e0*/  ISETP.GT.AND P1, PT, R0, 0x8, P1 ;  /* 0x000000080000780c */ /* 0x000fe20000f24270 */
[----:B------:R-:W-:Y:S02]  /*45f0*/  BSSY B1, `(.L_x_146) ;  /* 0x0000005000017945 */ /* 0x000fe40003800000 */
[----:B------:R-:W-:-:S05]  /*4600*/  FFMA R81, R81, R155, R12 ;  /* 0x0000009b51517223 */ /* 0x000fca000000000c */
[----:B------:R0:W-:Y:S05]  /*4610*/  @P0 STG.E desc[UR36][R4.64+0x1c4], R81 ;  /* 0x0001c45104000986 */ /* 0x0001ea000c101924 */
[----:B------:R-:W-:Y:S05]  /*4620*/  @!P1 BRA `(.L_x_147) ;  /* 0x0000000000049947 */ /* 0x000fea0003800000 */
[----:B------:R0:W5:Y:S02]  /*4630*/  LDG.E.LTC128B R25, desc[UR36][R8.64+0x1c0] ;  /* 0x0001c02408197981 */ /* 0x000164000c1e1920 */
.L_x_147:
[----:B------:R-:W-:Y:S05]  /*4640*/  BSYNC B1 ;  /* 0x0000000000017941 */ /* 0x000fea0003800000 */
.L_x_146:
        /* <DEDUP_REMOVED lines=8> */
.L_x_149:
[----:B------:R-:W-:Y:S05]  /*46d0*/  BSYNC B1 ;  /* 0x0000000000017941 */ /* 0x000fea0003800000 */
.L_x_148:
        /* <DEDUP_REMOVED lines=8> */
.L_x_151:
[----:B------:R-:W-:Y:S05]  /*4760*/  BSYNC B1 ;  /* 0x0000000000017941 */ /* 0x000fea0003800000 */
.L_x_150:
[----:B0----5:R-:W-:Y:S01]  /*4770*/  FMUL R13, R25, R156 ;  /* 0x0000009c190d7220 */ /* 0x021fe20000400000 */
[----:B------:R-:W-:Y:S01]  /*4780*/  ISETP.GT.AND P2, PT, R0, RZ, P1 ;  /* 0x000000ff0000720c */ /* 0x000fe20000f44270 */
[----:B------:R-:W-:Y:S02]  /*4790*/  BSSY B1, `(.L_x_152) ;  /* 0x0000005000017945 */ /* 0x000fe40003800000 */
[----:B------:R-:W-:-:S05]  /*47a0*/  FFMA R13, R84, R155, R13 ;  /* 0x0000009b540d7223 */ /* 0x000fca000000000d */
[----:B------:R0:W-:Y:S05]  /*47b0*/  @P3 STG.E desc[UR36][R4.64+0x1e0], R13 ;  /* 0x0001e00d04003986 */ /* 0x0001ea000c101924 */
[----:B------:R-:W-:Y:S05]  /*47c0*/  @!P2 BRA `(.L_x_153) ;  /* 0x000000000004a947 */ /* 0x000fea0003800000 */
[----:B------:R0:W5:Y:S02]  /*47d0*/  LDG.E.LTC128B R25, desc[UR36][R6.64+0x1e4] ;  /* 0x0001e42406197981 */ /* 0x000164000c1e1920 */
.L_x_153:
[----:B------:R-:W-:Y:S05]  /*47e0*/  BSYNC B1 ;  /* 0x0000000000017941 */ /* 0x000fea0003800000 */
.L_x_152:
[----:B-----5:R-:W-:Y:S01]  /*47f0*/  FMUL R12, R25, R156 ;  /* 0x0000009c190c7220 */ /* 0x020fe20000400000 */
[----:B------:R-:W-:Y:S01]  /*4800*/  ISETP.GT.AND P0, PT, R0, 0x8, P0 ;  /* 0x000000080000780c */ /* 0x000fe20000704270 */
[----:B------:R-:W-:Y:S02]  /*4810*/  BSSY B1, `(.L_x_154) ;  /* 0x0000005000017945 */ /* 0x000fe40003800000 */
[----:B------:R-:W-:-:S05]  /*4820*/  FFMA R85, R85, R155, R12 ;  /* 0x0000009b55557223 */ /* 0x000fca000000000c */
[----:B------:R0:W-:Y:S05]  /*4830*/  @P2 STG.E desc[UR36][R4.64+0x1e4], R85 ;  /* 0x0001e45504002986 */ /* 0x0001ea000c101924 */
[----:B------:R-:W-:Y:S05]  /*4840*/  @!P0 BRA `(.L_x_155) ;  /* 0x0000000000048947 */ /* 0x000fea0003800000 */
[----:B------:R0:W5:Y:S02]  /*4850*/  LDG.E.LTC128B R25, desc[UR36][R8.64+0x1e0] ;  /* 0x0001e02408197981 */ /* 0x000164000c1e1920 */
.L_x_155:
[----:B------:R-:W-:Y:S05]  /*4860*/  BSYNC B1 ;  /* 0x0000000000017941 */ /* 0x000fea0003800000 */
.L_x_154:
        /* <DEDUP_REMOVED lines=8> */
.L_x_157:
[----:B------:R-:W-:Y:S05]  /*48f0*/  BSYNC B1 ;  /* 0x0000000000017941 */ /* 0x000fea0003800000 */
.L_x_156:
        /* <DEDUP_REMOVED lines=8> */
.L_x_159:
[----:B------:R-:W-:Y:S05]  /*4980*/  BSYNC B1 ;  /* 0x0000000000017941 */ /* 0x000fea0003800000 */
.L_x_158:
[----:B0----5:R-:W-:Y:S01]  /*4990*/  FMUL R13, R25, R156 ;  /* 0x0000009c190d7220 */ /* 0x021fe20000400000 */
[----:B------:R-:W-:Y:S01]  /*49a0*/  ISETP.GT.AND P1, PT, R0, RZ, P0 ;  /* 0x000000ff0000720c */ /* 0x000fe20000724270 */
[----:B------:R-:W-:Y:S02]  /*49b0*/  BSSY B1, `(.L_x_160) ;  /* 0x0000005000017945 */ /* 0x000fe40003800000 */
[----:B------:R-:W-:-:S05]  /*49c0*/  FFMA R13, R88, R155, R13 ;  /* 0x0000009b580d7223 */ /* 0x000fca000000000d */
[----:B------:R0:W-:Y:S05]  /*49d0*/  @P3 STG.E desc[UR36][R4.64+0x200], R13 ;  /* 0x0002000d04003986 */ /* 0x0001ea000c101924 */
[----:B------:R-:W-:Y:S05]  /*49e0*/  @!P1 BRA `(.L_x_161) ;  /* 0x0000000000049947 */ /* 0x000fea0003800000 */
[----:B------:R0:W5:Y:S02]  /*49f0*/  LDG.E.LTC128B R25, desc[UR36][R6.64+0x204] ;  /* 0x0002042406197981 */ /* 0x000164000c1e1920 */
.L_x_161:
[----:B------:R-:W-:Y:S05]  /*4a00*/  BSYNC B1 ;  /* 0x0000000000017941 */ /* 0x000fea0003800000 */
.L_x_160:
[----:B-----5:R-:W-:Y:S01]  /*4a10*/  FMUL R12, R25, R156 ;  /* 0x0000009c190c7220 */ /* 0x020fe20000400000 */
[----:B------:R-:W-:Y:S01]  /*4a20*/  ISETP.GT.AND P2, PT, R0, 0x8, P2 ;  /* 0x000000080000780c */ /* 0x000fe20001744270 */
[----:B------:R-:W-:Y:S02]  /*4a30*/  BSSY B1, `(.L_x_162) ;  /* 0x0000005000017945 */ /* 0x000fe40003800000 */
[----:B------:R-:W-:-:S05]  /*4a40*/  FFMA R89, R89, R155, R12 ;  /* 0x0000009b59597223 */ /* 0x000fca000000000c */
[----:B------:R0:W-:Y:S05]  /*4a50*/  @P1 STG.E desc[UR36][R4.64+0x204], R89 ;  /* 0x0002045904001986 */ /* 0x0001ea000c101924 */
[----:B------:R-:W-:Y:S05]  /*4a60*/  @!P2 BRA `(.L_x_163) ;  /* 0x000000000004a947 */ /* 0x000fea0003800000 */
[----:B------:R0:W5:Y:S02]  /*4a70*/  LDG.E.LTC128B R25, desc[UR36][R8.64+0x200] ;  /* 0x0002002408197981 */ /* 0x000164000c1e1920 */
.L_x_163:
[----:B------:R-:W-:Y:S05]  /*4a80*/  BSYNC B1 ;  /* 0x0000000000017941 */ /* 0x000fea0003800000 */
.L_x_162:
        /* <DEDUP_REMOVED lines=8> */
.L_x_165:
[----:B------:R-:W-:Y:S05]  /*4b10*/  BSYNC B1 ;  /* 0x0000000000017941 */ /* 0x000fea0003800000 */
.L_x_164:
        /* <DEDUP_REMOVED lines=8> */
.L_x_167:
[----:B------:R-:W-:Y:S05]  /*4ba0*/  BSYNC B1 ;  /* 0x0000000000017941 */ /* 0x000fea0003800000 */
.L_x_166:
[----:B0----5:R-:W-:Y:S01]  /*4bb0*/  FMUL R13, R25, R156 ;  /* 0x0000009c190d7220 */ /* 0x021fe20000400000 */
[----:B------:R-:W-:Y:S01]  /*4bc0*/  ISETP.GT.AND P0, PT, R0, RZ, P2 ;  /* 0x000000ff0000720c */ /* 0x000fe20001704270 */
[----:B------:R-:W-:Y:S02]  /*4bd0*/  BSSY B1, `(.L_x_168) ;  /* 0x0000005000017945 */ /* 0x000fe40003800000 */
[----:B------:R-:W-:-:S05]  /*4be0*/  FFMA R13, R92, R155, R13 ;  /* 0x0000009b5c0d7223 */ /* 0x000fca000000000d */
[----:B------:R0:W-:Y:S05]  /*4bf0*/  @P3 STG.E desc[UR36][R4.64+0x220], R13 ;  /* 0x0002200d04003986 */ /* 0x0001ea000c101924 */
[----:B------:R-:W-:Y:S05]  /*4c00*/  @!P0 BRA `(.L_x_169) ;  /* 0x0000000000048947 */ /* 0x000fea0003800000 */
[----:B------:R0:W5:Y:S02]  /*4c10*/  LDG.E.LTC128B R25, desc[UR36][R6.64+0x224] ;  /* 0x0002242406197981 */ /* 0x000164000c1e1920 */
.L_x_169:
[----:B------:R-:W-:Y:S05]  /*4c20*/  BSYNC B1 ;  /* 0x0000000000017941 */ /* 0x000fea0003800000 */
.L_x_168:
[----:B-----5:R-:W-:Y:S01]  /*4c30*/  FMUL R12, R25, R156 ;  /* 0x0000009c190c7220 */ /* 0x020fe20000400000 */
[----:B------:R-:W-:Y:S01]  /*4c40*/  ISETP.GT.AND P1, PT, R0, 0x8, P1 ;  /* 0x000000080000780c */ /* 0x000fe20000f24270 */
[----:B------:R-:W-:Y:S02]  /*4c50*/  BSSY B1, `(.L_x_170) ;  /* 0x0000005000017945 */ /* 0x000fe40003800000 */
[----:B------:R-:W-:-:S05]  /*4c60*/  FFMA R93, R93, R155, R12 ;  /* 0x0000009b5d5d7223 */ /* 0x000fca000000000c */
[----:B------:R0:W-:Y:S05]  /*4c70*/  @P0 STG.E desc[UR36][R4.64+0x224], R93 ;  /* 0x0002245d04000986 */ /* 0x0001ea000c101924 */
[----:B------:R-:W-:Y:S05]  /*4c80*/  @!P1 BRA `(.L_x_171) ;  /* 0x0000000000049947 */ /* 0x000fea0003800000 */
[----:B------:R0:W5:Y:S02]  /*4c90*/  LDG.E.LTC128B R25, desc[UR36][R8.64+0x220] ;  /* 0x0002202408197981 */ /* 0x000164000c1e1920 */
.L_x_171:
[----:B------:R-:W-:Y:S05]  /*4ca0*/  BSYNC B1 ;  /* 0x0000000000017941 */ /* 0x000fea0003800000 */
.L_x_170:
        /* <DEDUP_REMOVED lines=8> */
.L_x_173:
[----:B------:R-:W-:Y:S05]  /*4d30*/  BSYNC B1 ;  /* 0x0000000000017941 */ /* 0x000fea0003800000 */
.L_x_172:
        /* <DEDUP_REMOVED lines=8> */
.L_x_175:
[----:B------:R-:W-:Y:S05]  /*4dc0*/  BSYNC B1 ;  /* 0x0000000000017941 */ /* 0x000fea0003800000 */
.L_x_174:
[----:B0----5:R-:W-:Y:S01]  /*4dd0*/  FMUL R13, R25, R156 ;  /* 0x0000009c190d7220 */ /* 0x021fe20000400000 */
[----:B------:R-:W-:Y:S01]  /*4de0*/  ISETP.GT.AND P2, PT, R0, RZ, P1 ;  /* 0x000000ff0000720c */ /* 0x000fe20000f44270 */
[----:B------:R-:W-:Y:S02]  /*4df0*/  BSSY B1, `(.L_x_176) ;  /* 0x0000005000017945 */ /* 0x000fe40003800000 */
[----:B------:R-:W-:-:S05]  /*4e00*/  FFMA R13, R96, R155, R13 ;  /* 0x0000009b600d7223 */ /* 0x000fca000000000d */
[----:B------:R0:W-:Y:S05]  /*4e10*/  @P3 STG.E desc[UR36][R4.64+0x240], R13 ;  /* 0x0002400d04003986 */ /* 0x0001ea000c101924 */
[----:B------:R-:W-:Y:S05]  /*4e20*/  @!P2 BRA `(.L_x_177) ;  /* 0x000000000004a947 */ /* 0x000fea0003800000 */
[----:B------:R0:W5:Y:S02]  /*4e30*/  LDG.E.LTC128B R25, desc[UR36][R6.64+0x244] ;  /* 0x0002442406197981 */ /* 0x000164000c1e1920 */
.L_x_177:
[----:B------:R-:W-:Y:S05]  /*4e40*/  BSYNC B1 ;  /* 0x0000000000017941 */ /* 0x000fea0003800000 */
.L_x_176:
[----:B-----5:R-:W-:Y:S01]  /*4e50*/  FMUL R12, R25, R156 ;  /* 0x0000009c190c7220 */ /* 0x020fe20000400000 */
[----:B------:R-:W-:Y:S01]  /*4e60*/  ISETP.GT.AND P0, PT, R0, 0x8, P0 ;  /* 0x000000080000780c */ /* 0x000fe20000704270 */
[----:B------:R-:W-:Y:S02]  /*4e70*/  BSSY B1, `(.L_x_178) ;  /* 0x0000005000017945 */ /* 0x000fe40003800000 */
[----:B------:R-:W-:-:S05]  /*4e80*/  FFMA R97, R97, R155, R12 ;  /* 0x0000009b61617223 */ /* 0x000fca000000000c */
[----:B------:R0:W-:Y:S05]  /*4e90*/  @P2 STG.E desc[UR36][R4.64+0x244], R97 ;  /* 0x0002446104002986 */ /* 0x0001ea000c101924 */
[----:B------:R-:W-:Y:S05]  /*4ea0*/  @!P0 BRA `(.L_x_179) ;  /* 0x0000000000048947 */ /* 0x000fea0003800000 */
[----:B------:R0:W5:Y:S02]  /*4eb0*/  LDG.E.LTC128B R25, desc[UR36][R8.64+0x240] ;  /* 0x0002402408197981 */ /* 0x000164000c1e1920 */
.L_x_179:
[----:B------:R-:W-:Y:S05]  /*4ec0*/  BSYNC B1 ;  /* 0x0000000000017941 */ /* 0x000fea0003800000 */
.L_x_178:
        /* <DEDUP_REMOVED lines=8> */
.L_x_181:
[----:B------:R-:W-:Y:S05]  /*4f50*/  BSYNC B1 ;  /* 0x0000000000017941 */ /* 0x000fea0003800000 */
.L_x_180:
        /* <DEDUP_REMOVED lines=8> */
.L_x_183:
[----:B------:R-:W-:Y:S05]  /*4fe0*/  BSYNC B1 ;  /* 0x0000000000017941 */ /* 0x000fea0003800000 */
.L_x_182:
[----:B0----5:R-:W-:Y:S01]  /*4ff0*/  FMUL R13, R25, R156 ;  /* 0x0000009c190d7220 */ /* 0x021fe20000400000 */
[----:B------:R-:W-:Y:S01]  /*5000*/  ISETP.GT.AND P1, PT, R0, RZ, P0 ;  /* 0x000000ff0000720c */ /* 0x000fe20000724270 */
[----:B------:R-:W-:Y:S02]  /*5010*/  BSSY B1, `(.L_x_184) ;  /* 0x0000005000017945 */ /* 0x000fe40003800000 */
[----:B------:R-:W-:-:S05]  /*5020*/  FFMA R13, R100, R155, R13 ;  /* 0x0000009b640d7223 */ /* 0x000fca000000000d */
[----:B------:R0:W-:Y:S05]  /*5030*/  @P3 STG.E desc[UR36][R4.64+0x260], R13 ;  /* 0x0002600d04003986 */ /* 0x0001ea000c101924 */
[----:B------:R-:W-:Y:S05]  /*5040*/  @!P1 BRA `(.L_x_185) ;  /* 0x0000000000049947 */ /* 0x000fea0003800000 */
[----:B------:R0:W5:Y:S02]  /*5050*/  LDG.E.LTC128B R25, desc[UR36][R6.64+0x264] ;  /* 0x0002642406197981 */ /* 0x000164000c1e1920 */
.L_x_185:
[----:B------:R-:W-:Y:S05]  /*5060*/  BSYNC B1 ;  /* 0x0000000000017941 */ /* 0x000fea0003800000 */
.L_x_184:
[----:B-----5:R-:W-:Y:S01]  /*5070*/  FMUL R12, R25, R156 ;  /* 0x0000009c190c7220 */ /* 0x020fe20000400000 */
[----:B------:R-:W-:Y:S01]  /*5080*/  ISETP.GT.AND P2, PT, R0, 0x8, P2 ;  /* 0x000000080000780c */ /* 0x000fe20001744270 */
[----:B------:R-:W-:Y:S02]  /*5090*/  BSSY B1, `(.L_x_186) ;  /* 0x0000005000017945 */ /* 0x000fe40003800000 */
[----:B------:R-:W-:-:S05]  /*50a0*/  FFMA R101, R101, R155, R12 ;  /* 0x0000009b65657223 */ /* 0x000fca000000000c */
[----:B------:R0:W-:Y:S05]  /*50b0*/  @P1 STG.E desc[UR36][R4.64+0x264], R101 ;  /* 0x0002646504001986 */ /* 0x0001ea000c101924 */
[----:B------:R-:W-:Y:S05]  /*50c0*/  @!P2 BRA `(.L_x_187) ;  /* 0x000000000004a947 */ /* 0x000fea0003800000 */
[----:B------:R0:W5:Y:S02]  /*50d0*/  LDG.E.LTC128B R25, desc[UR36][R8.64+0x260] ;  /* 0x0002602408197981 */ /* 0x000164000c1e1920 */
.L_x_187:
[----:B------:R-:W-:Y:S05]  /*50e0*/  BSYNC B1 ;  /* 0x0000000000017941 */ /* 0x000fea0003800000 */
.L_x_186:
        /* <DEDUP_REMOVED lines=8> */
.L_x_189:
[----:B------:R-:W-:Y:S05]  /*5170*/  BSYNC B1 ;  /* 0x0000000000017941 */ /* 0x000fea0003800000 */
.L_x_188:
        /* <DEDUP_REMOVED lines=8> */
.L_x_191:
[----:B------:R-:W-:Y:S05]  /*5200*/  BSYNC B1 ;  /* 0x0000000000017941 */ /* 0x000fea0003800000 */
.L_x_190:
[----:B0----5:R-:W-:Y:S01]  /*5210*/  FMUL R13, R25, R156 ;  /* 0x0000009c190d7220 */ /* 0x021fe20000400000 */
[----:B------:R-:W-:Y:S01]  /*5220*/  ISETP.GT.AND P0, PT, R0, RZ, P2 ;  /* 0x000000ff0000720c */ /* 0x000fe20001704270 */
[----:B------:R-:W-:Y:S02]  /*5230*/  BSSY B1, `(.L_x_192) ;  /* 0x0000005000017945 */ /* 0x000fe40003800000 */
[----:B------:R-:W-:-:S05]  /*5240*/  FFMA R13, R104, R155, R13 ;  /* 0x0000009b680d7223 */ /* 0x000fca000000000d */
[----:B------:R0:W-:Y:S05]  /*5250*/  @P3 STG.E desc[UR36][R4.64+0x280], R13 ;  /* 0x0002800d04003986 */ /* 0x0001ea000c101924 */
[----:B------:R-:W-:Y:S05]  /*5260*/  @!P0 BRA `(.L_x_193) ;  /* 0x0000000000048947 */ /* 0x000fea0003800000 */
[----:B------:R0:W5:Y:S02]  /*5270*/  LDG.E.LTC128B R25, desc[UR36][R6.64+0x284] ;  /* 0x0002842406197981 */ /* 0x000164000c1e1920 */
.L_x_193:
[----:B------:R-:W-:Y:S05]  /*5280*/  BSYNC B1 ;  /* 0x0000000000017941 */ /* 0x000fea0003800000 */
.L_x_192:
[----:B-----5:R-:W-:Y:S01]  /*5290*/  FMUL R12, R25, R156 ;  /* 0x0000009c190c7220 */ /* 0x020fe20000400000 */
[----:B------:R-:W-:Y:S01]  /*52a0*/  ISETP.GT.AND P1, PT, R0, 0x8, P1 ;  /* 0x000000080000780c */ /* 0x000fe20000f24270 */
[----:B------:R-:W-:Y:S02]  /*52b0*/  BSSY B1, `(.L_x_194) ;  /* 0x0000005000017945 */ /* 0x000fe40003800000 */
[----:B------:R-:W-:-:S05]  /*52c0*/  FFMA R105, R105, R155, R12 ;  /* 0x0000009b69697223 */ /* 0x000fca000000000c */
[----:B------:R0:W-:Y:S05]  /*52d0*/  @P0 STG.E desc[UR36][R4.64+0x284], R105 ;  /* 0x0002846904000986 */ /* 0x0001ea000c101924 */
[----:B------:R-:W-:Y:S05]  /*52e0*/  @!P1 BRA `(.L_x_195) ;  /* 0x0000000000049947 */ /* 0x000fea0003800000 */
[----:B------:R0:W5:Y:S02]  /*52f0*/  LDG.E.LTC128B R25, desc[UR36][R8.64+0x280] ;  /* 0x0002802408197981 */ /* 0x000164000c1e1920 */
.L_x_195:
[----:B------:R-:W-:Y:S05]  /*5300*/  BSYNC B1 ;  /* 0x0000000000017941 */ /* 0x000fea0003800000 */
.L_x_194:
        /* <DEDUP_REMOVED lines=8> */
.L_x_197:
[----:B------:R-:W-:Y:S05]  /*5390*/  BSYNC B1 ;  /* 0x0000000000017941 */ /* 0x000fea0003800000 */
.L_x_196:
        /* <DEDUP_REMOVED lines=8> */
.L_x_199:
[----:B------:R-:W-:Y:S05]  /*5420*/  BSYNC B1 ;  /* 0x0000000000017941 */ /* 0x000fea0003800000 */
.L_x_198:
[----:B0----5:R-:W-:Y:S01]  /*5430*/  FMUL R13, R25, R156 ;  /* 0x0000009c190d7220 */ /* 0x021fe20000400000 */
[----:B------:R-:W-:Y:S01]  /*5440*/  ISETP.GT.AND P2, PT, R0, RZ, P1 ;  /* 0x000000ff0000720c */ /* 0x000fe20000f44270 */
[----:B------:R-:W-:Y:S02]  /*5450*/  BSSY B1, `(.L_x_200) ;  /* 0x0000005000017945 */ /* 0x000fe40003800000 */
[----:B------:R-:W-:-:S05]  /*5460*/  FFMA R13, R108, R155, R13 ;  /* 0x0000009b6c0d7223 */ /* 0x000fca000000000d */
[----:B------:R0:W-:Y:S05]  /*5470*/  @P3 STG.E desc[UR36][R4.64+0x2a0], R13 ;  /* 0x0002a00d04003986 */ /* 0x0001ea000c101924 */
[----:B------:R-:W-:Y:S05]  /*5480*/  @!P2 BRA `(.L_x_201) ;  /* 0x000000000004a947 */ /* 0x000fea0003800000 */
[----:B------:R0:W5:Y:S02]  /*5490*/  LDG.E.LTC128B R25, desc[UR36][R6.64+0x2a4] ;  /* 0x0002a42406197981 */ /* 0x000164000c1e1920 */
.L_x_201:
[----:B------:R-:W-:Y:S05]  /*54a0*/  BSYNC B1 ;  /* 0x0000000000017941 */ /* 0x000fea0003800000 */
.L_x_200:
[----:B-----5:R-:W-:Y:S01]  /*54b0*/  FMUL R12, R25, R156 ;  /* 0x0000009c190c7220 */ /* 0x020fe20000400000 */
[----:B------:R-:W-:Y:S01]  /*54c0*/  ISETP.GT.AND P0, PT, R0, 0x8, P0 ;  /* 0x000000080000780c */ /* 0x000fe20000704270 */
[----:B------:R-:W-:Y:S02]  /*54d0*/  BSSY B1, `(.L_x_202) ;  /* 0x0000005000017945 */ /* 0x000fe40003800000 */
[----:B------:R-:W-:-:S05]  /*54e0*/  FFMA R109, R109, R155, R12 ;  /* 0x0000009b6d6d7223 */ /* 0x000fca000000000c */
[----:B------:R0:W-:Y:S05]  /*54f0*/  @P2 STG.E desc[UR36][R4.64+0x2a4], R109 ;  /* 0x0002a46d04002986 */ /* 0x0001ea000c101924 */
[----:B------:R-:W-:Y:S05]  /*5500*/  @!P0 BRA `(.L_x_203) ;  /* 0x0000000000048947 */ /* 0x000fea0003800000 */
[----:B------:R0:W5:Y:S02]  /*5510*/  LDG.E.LTC128B R25, desc[UR36][R8.64+0x2a0] ;  /* 0x0002a02408197981 */ /* 0x000164000c1e1920 */
.L_x_203:
[----:B------:R-:W-:Y:S05]  /*5520*/  BSYNC B1 ;  /* 0x0000000000017941 */ /* 0x000fea0003800000 */
.L_x_202:
        /* <DEDUP_REMOVED lines=8> */
.L_x_205:
[----:B------:R-:W-:Y:S05]  /*55b0*/  BSYNC B1 ;  /* 0x0000000000017941 */ /* 0x000fea0003800000 */
.L_x_204:
        /* <DEDUP_REMOVED lines=8> */
.L_x_207:
[----:B------:R-:W-:Y:S05]  /*5640*/  BSYNC B1 ;  /* 0x0000000000017941 */ /* 0x000fea0003800000 */
.L_x_206:
[----:B0----5:R-:W-:Y:S01]  /*5650*/  FMUL R13, R25, R156 ;  /* 0x0000009c190d7220 */ /* 0x021fe20000400000 */
[----:B------:R-:W-:Y:S01]  /*5660*/  ISETP.GT.AND P1, PT, R0, RZ, P0 ;  /* 0x000000ff0000720c */ /* 0x000fe20000724270 */
[----:B------:R-:W-:Y:S02]  /*5670*/  BSSY B1, `(.L_x_208) ;  /* 0x0000005000017945 */ /* 0x000fe40003800000 */
[----:B------:R-:W-:-:S05]  /*5680*/  FFMA R13, R112, R155, R13 ;  /* 0x0000009b700d7223 */ /* 0x000fca000000000d */
[----:B------:R0:W-:Y:S05]  /*5690*/  @P3 STG.E desc[UR36][R4.64+0x2c0], R13 ;  /* 0x0002c00d04003986 */ /* 0x0001ea000c101924 */
[----:B------:R-:W-:Y:S05]  /*56a0*/  @!P1 BRA `(.L_x_209) ;  /* 0x0000000000049947 */ /* 0x000fea0003800000 */
[----:B------:R0:W5:Y:S02]  /*56b0*/  LDG.E.LTC128B R25, desc[UR36][R6.64+0x2c4] ;  /* 0x0002c42406197981 */ /* 0x000164000c1e1920 */
.L_x_209:
[----:B------:R-:W-:Y:S05]  /*56c0*/  BSYNC B1 ;  /* 0x0000000000017941 */ /* 0x000fea0003800000 */
.L_x_208:
[----:B-----5:R-:W-:Y:S01]  /*56d0*/  FMUL R12, R25, R156 ;  /* 0x0000009c190c7220 */ /* 0x020fe20000400000 */
[----:B------:R-:W-:Y:S01]  /*56e0*/  ISETP.GT.AND P2, PT, R0, 0x8, P2 ;  /* 0x000000080000780c */ /* 0x000fe20001744270 */
[----:B------:R-:W-:Y:S02]  /*56f0*/  BSSY B1, `(.L_x_210) ;  /* 0x0000005000017945 */ /* 0x000fe40003800000 */
[----:B------:R-:W-:-:S05]  /*5700*/  FFMA R113, R113, R155, R12 ;  /* 0x0000009b71717223 */ /* 0x000fca000000000c */
[----:B------:R0:W-:Y:S05]  /*5710*/  @P1 STG.E desc[UR36][R4.64+0x2c4], R113 ;  /* 0x0002c47104001986 */ /* 0x0001ea000c101924 */
[----:B------:R-:W-:Y:S05]  /*5720*/  @!P2 BRA `(.L_x_211) ;  /* 0x000000000004a947 */ /* 0x000fea0003800000 */
[----:B------:R0:W5:Y:S02]  /*5730*/  LDG.E.LTC128B R25, desc[UR36][R8.64+0x2c0] ;  /* 0x0002c02408197981 */ /* 0x000164000c1e1920 */
.L_x_211:
[----:B------:R-:W-:Y:S05]  /*5740*/  BSYNC B1 ;  /* 0x0000000000017941 */ /* 0x000fea0003800000 */
.L_x_210:
        /* <DEDUP_REMOVED lines=8> */
.L_x_213:
[----:B------:R-:W-:Y:S05]  /*57d0*/  BSYNC B1 ;  /* 0x0000000000017941 */ /* 0x000fea0003800000 */
.L_x_212:
        /* <DEDUP_REMOVED lines=8> */
.L_x_215:
[----:B------:R-:W-:Y:S05]  /*5860*/  BSYNC B1 ;  /* 0x0000000000017941 */ /* 0x000fea0003800000 */
.L_x_214:
[----:B0----5:R-:W-:Y:S01]  /*5870*/  FMUL R13, R25, R156 ;  /* 0x0000009c190d7220 */ /* 0x021fe20000400000 */
[----:B------:R-:W-:Y:S01]  /*5880*/  ISETP.GT.AND P0, PT, R0, RZ, P2 ;  /* 0x000000ff0000720c */ /* 0x000fe20001704270 */
[----:B------:R-:W-:Y:S02]  /*5890*/  BSSY B1, `(.L_x_216) ;  /* 0x0000005000017945 */ /* 0x000fe40003800000 */
[----:B------:R-:W-:-:S05]  /*58a0*/  FFMA R13, R116, R155, R13 ;  /* 0x0000009b740d7223 */ /* 0x000fca000000000d */
[----:B------:R0:W-:Y:S05]  /*58b0*/  @P3 STG.E desc[UR36][R4.64+0x2e0], R13 ;  /* 0x0002e00d04003986 */ /* 0x0001ea000c101924 */
[----:B------:R-:W-:Y:S05]  /*58c0*/  @!P0 BRA `(.L_x_217) ;  /* 0x0000000000048947 */ /* 0x000fea0003800000 */
[----:B------:R0:W5:Y:S02]  /*58d0*/  LDG.E.LTC128B R25, desc[UR36][R6.64+0x2e4] ;  /* 0x0002e42406197981 */ /* 0x000164000c1e1920 */
.L_x_217:
[----:B------:R-:W-:Y:S05]  /*58e0*/  BSYNC B1 ;  /* 0x0000000000017941 */ /* 0x000fea0003800000 */
.L_x_216:
[----:B-----5:R-:W-:Y:S01]  /*58f0*/  FMUL R12, R25, R156 ;  /* 0x0000009c190c7220 */ /* 0x020fe20000400000 */
[----:B------:R-:W-:Y:S01]  /*5900*/  ISETP.GT.AND P1, PT, R0, 0x8, P1 ;  /* 0x000000080000780c */ /* 0x000fe20000f24270 */
[----:B------:R-:W-:Y:S02]  /*5910*/  BSSY B1, `(.L_x_218) ;  /* 0x0000005000017945 */ /* 0x000fe40003800000 */
[----:B------:R-:W-:-:S05]  /*5920*/  FFMA R117, R117, R155, R12 ;  /* 0x0000009b75757223 */ /* 0x000fca000000000c */
[----:B------:R0:W-:Y:S05]  /*5930*/  @P0 STG.E desc[UR36][R4.64+0x2e4], R117 ;  /* 0x0002e47504000986 */ /* 0x0001ea000c101924 */
[----:B------:R-:W-:Y:S05]  /*5940*/  @!P1 BRA `(.L_x_219) ;  /* 0x0000000000049947 */ /* 0x000fea0003800000 */
[----:B------:R0:W5:Y:S02]  /*5950*/  LDG.E.LTC128B R25, desc[UR36][R8.64+0x2e0] ;  /* 0x0002e02408197981 */ /* 0x000164000c1e1920 */
.L_x_219:
[----:B------:R-:W-:Y:S05]  /*5960*/  BSYNC B1 ;  /* 0x0000000000017941 */ /* 0x000fea0003800000 */
.L_x_218:
        /* <DEDUP_REMOVED lines=8> */
.L_x_221:
[----:B------:R-:W-:Y:S05]  /*59f0*/  BSYNC B1 ;  /* 0x0000000000017941 */ /* 0x000fea0003800000 */
.L_x_220:
        /* <DEDUP_REMOVED lines=8> */
.L_x_223:
[----:B------:R-:W-:Y:S05]  /*5a80*/  BSYNC B1 ;  /* 0x0000000000017941 */ /* 0x000fea0003800000 */
.L_x_222:
[----:B0----5:R-:W-:Y:S01]  /*5a90*/  FMUL R13, R25, R156 ;  /* 0x0000009c190d7220 */ /* 0x021fe20000400000 */
[----:B------:R-:W-:Y:S01]  /*5aa0*/  ISETP.GT.AND P2, PT, R0, RZ, P1 ;  /* 0x000000ff0000720c */ /* 0x000fe20000f44270 */
[----:B------:R-:W-:Y:S02]  /*5ab0*/  BSSY B1, `(.L_x_224) ;  /* 0x0000005000017945 */ /* 0x000fe40003800000 */
[----:B------:R-:W-:-:S05]  /*5ac0*/  FFMA R13, R120, R155, R13 ;  /* 0x0000009b780d7223 */ /* 0x000fca000000000d */
[----:B------:R0:W-:Y:S05]  /*5ad0*/  @P3 STG.E desc[UR36][R4.64+0x300], R13 ;  /* 0x0003000d04003986 */ /* 0x0001ea000c101924 */
[----:B------:R-:W-:Y:S05]  /*5ae0*/  @!P2 BRA `(.L_x_225) ;  /* 0x000000000004a947 */ /* 0x000fea0003800000 */
[----:B------:R0:W5:Y:S02]  /*5af0*/  LDG.E.LTC128B R25, desc[UR36][R6.64+0x304] ;  /* 0x0003042406197981 */ /* 0x000164000c1e1920 */
.L_x_225:
[----:B------:R-:W-:Y:S05]  /*5b00*/  BSYNC B1 ;  /* 0x0000000000017941 */ /* 0x000fea0003800000 */
.L_x_224:
[----:B-----5:R-:W-:Y:S01]  /*5b10*/  FMUL R12, R25, R156 ;  /* 0x0000009c190c7220 */ /* 0x020fe20000400000 */
[----:B------:R-:W-:Y:S01]  /*5b20*/  ISETP.GT.AND P0, PT, R0, 0x8, P0 ;  /* 0x000000080000780c */ /* 0x000fe20000704270 */
[----:B------:R-:W-:Y:S02]  /*5b30*/  BSSY B1, `(.L_x_226) ;  /* 0x0000005000017945 */ /* 0x000fe40003800000 */
[----:B------:R-:W-:-:S05]  /*5b40*/  FFMA R121, R121, R155, R12 ;  /* 0x0000009b79797223 */ /* 0x000fca000000000c */
[----:B------:R0:W-:Y:S05]  /*5b50*/  @P2 STG.E desc[UR36][R4.64+0x304], R121 ;  /* 0x0003047904002986 */ /* 0x0001ea000c101924 */
[----:B------:R-:W-:Y:S05]  /*5b60*/  @!P0 BRA `(.L_x_227) ;  /* 0x0000000000048947 */ /* 0x000fea0003800000 */
[----:B------:R0:W5:Y:S02]  /*5b70*/  LDG.E.LTC128B R25, desc[UR36][R8.64+0x300] ;  /* 0x0003002408197981 */ /* 0x000164000c1e1920 */
.L_x_227:
[----:B------:R-:W-:Y:S05]  /*5b80*/  BSYNC B1 ;  /* 0x0000000000017941 */ /* 0x000fea0003800000 */
.L_x_226:
        /* <DEDUP_REMOVED lines=8> */
.L_x_229:
[----:B------:R-:W-:Y:S05]  /*5c10*/  BSYNC B1 ;  /* 0x0000000000017941 */ /* 0x000fea0003800000 */
.L_x_228:
        /* <DEDUP_REMOVED lines=8> */
.L_x_231:
[----:B------:R-:W-:Y:S05]  /*5ca0*/  BSYNC B1 ;  /* 0x0000000000017941 */ /* 0x000fea0003800000 */
.L_x_230:
[----:B0----5:R-:W-:Y:S01]  /*5cb0*/  FMUL R13, R25, R156 ;  /* 0x0000009c190d7220 */ /* 0x021fe20000400000 */
[----:B------:R-:W-:Y:S01]  /*5cc0*/  ISETP.GT.AND P1, PT, R0, RZ, P0 ;  /* 0x000000ff0000720c */ /* 0x000fe20000724270 */
[----:B------:R-:W-:Y:S02]  /*5cd0*/  BSSY B1, `(.L_x_232) ;  /* 0x0000005000017945 */ /* 0x000fe40003800000 */
[----:B------:R-:W-:-:S05]  /*5ce0*/  FFMA R13, R124, R155, R13 ;  /* 0x0000009b7c0d7223 */ /* 0x000fca000000000d */
[----:B------:R0:W-:Y:S05]  /*5cf0*/  @P3 STG.E desc[UR36][R4.64+0x320], R13 ;  /* 0x0003200d04003986 */ /* 0x0001ea000c101924 */
[----:B------:R-:W-:Y:S05]  /*5d00*/  @!P1 BRA `(.L_x_233) ;  /* 0x0000000000049947 */ /* 0x000fea0003800000 */
[----:B------:R0:W5:Y:S02]  /*5d10*/  LDG.E.LTC128B R25, desc[UR36][R6.64+0x324] ;  /* 0x0003242406197981 */ /* 0x000164000c1e1920 */
.L_x_233:
[----:B------:R-:W-:Y:S05]  /*5d20*/  BSYNC B1 ;  /* 0x0000000000017941 */ /* 0x000fea0003800000 */
.L_x_232:
[----:B-----5:R-:W-:Y:S01]  /*5d30*/  FMUL R12, R25, R156 ;  /* 0x0000009c190c7220 */ /* 0x020fe20000400000 */
[----:B------:R-:W-:Y:S01]  /*5d40*/  ISETP.GT.AND P2, PT, R0, 0x8, P2 ;  /* 0x000000080000780c */ /* 0x000fe20001744270 */
[----:B------:R-:W-:Y:S02]  /*5d50*/  BSSY B1, `(.L_x_234) ;  /* 0x0000005000017945 */ /* 0x000fe40003800000 */
[----:B------:R-:W-:-:S05]  /*5d60*/  FFMA R125, R125, R155, R12 ;  /* 0x0000009b7d7d7223 */ /* 0x000fca000000000c */
[----:B------:R0:W-:Y:S05]  /*5d70*/  @P1 STG.E desc[UR36][R4.64+0x324], R125 ;  /* 0x0003247d04001986 */ /* 0x0001ea000c101924 */
[----:B------:R-:W-:Y:S05]  /*5d80*/  @!P2 BRA `(.L_x_235) ;  /* 0x000000000004a947 */ /* 0x000fea0003800000 */
[----:B------:R0:W5:Y:S02]  /*5d90*/  LDG.E.LTC128B R25, desc[UR36][R8.64+0x320] ;  /* 0x0003202408197981 */ /* 0x000164000c1e1920 */
.L_x_235:
[----:B------:R-:W-:Y:S05]  /*5da0*/  BSYNC B1 ;  /* 0x0000000000017941 */ /* 0x000fea0003800000 */
.L_x_234:
        /* <DEDUP_REMOVED lines=8> */
.L_x_237:
[----:B------:R-:W-:Y:S05]  /*5e30*/  BSYNC B1 ;  /* 0x0000000000017941 */ /* 0x000fea0003800000 */
.L_x_236:
        /* <DEDUP_REMOVED lines=8> */
.L_x_239:
[----:B------:R-:W-:Y:S05]  /*5ec0*/  BSYNC B1 ;  /* 0x0000000000017941 */ /* 0x000fea0003800000 */
.L_x_238:
[----:B0----5:R-:W-:Y:S01]  /*5ed0*/  FMUL R13, R25, R156 ;  /* 0x0000009c190d7220 */ /* 0x021fe20000400000 */
[----:B------:R-:W-:Y:S01]  /*5ee0*/  ISETP.GT.AND P0, PT, R0, RZ, P2 ;  /* 0x000000ff0000720c */ /* 0x000fe20001704270 */
[----:B------:R-:W-:Y:S02]  /*5ef0*/  BSSY B1, `(.L_x_240) ;  /* 0x0000005000017945 */ /* 0x000fe40003800000 */
[----:B------:R-:W-:-:S05]  /*5f00*/  FFMA R13, R128, R155, R13 ;  /* 0x0000009b800d7223 */ /* 0x000fca000000000d */
[----:B------:R0:W-:Y:S05]  /*5f10*/  @P3 STG.E desc[UR36][R4.64+0x340], R13 ;  /* 0x0003400d04003986 */ /* 0x0001ea000c101924 */
[----:B------:R-:W-:Y:S05]  /*5f20*/  @!P0 BRA `(.L_x_241) ;  /* 0x0000000000048947 */ /* 0x000fea0003800000 */
[----:B------:R0:W5:Y:S02]  /*5f30*/  LDG.E.LTC128B R25, desc[UR36][R6.64+0x344] ;  /* 0x0003442406197981 */ /* 0x000164000c1e1920 */
.L_x_241:
[----:B------:R-:W-:Y:S05]  /*5f40*/  BSYNC B1 ;  /* 0x0000000000017941 */ /* 0x000fea0003800000 */
.L_x_240:
[----:B-----5:R-:W-:Y:S01]  /*5f50*/  FMUL R12, R25, R156 ;  /* 0x0000009c190c7220 */ /* 0x020fe20000400000 */
[----:B------:R-:W-:Y:S01]  /*5f60*/  ISETP.GT.AND P1, PT, R0, 0x8, P1 ;  /* 0x000000080000780c */ /* 0x000fe20000f24270 */
[----:B------:R-:W-:Y:S02]  /*5f70*/  BSSY B1, `(.L_x_242) ;  /* 0x0000005000017945 */ /* 0x000fe40003800000 */
[----:B------:R-:W-:-:S05]  /*5f80*/  FFMA R129, R129, R155, R12 ;  /* 0x0000009b81817223 */ /* 0x000fca000000000c */
[----:B------:R0:W-:Y:S05]  /*5f90*/  @P0 STG.E desc[UR36][R4.64+0x344], R129 ;  /* 0x0003448104000986 */ /* 0x0001ea000c101924 */
[----:B------:R-:W-:Y:S05]  /*5fa0*/  @!P1 BRA `(.L_x_243) ;  /* 0x0000000000049947 */ /* 0x000fea0003800000 */
[----:B------:R0:W5:Y:S02]  /*5fb0*/  LDG.E.LTC128B R25, desc[UR36][R8.64+0x340] ;  /* 0x0003402408197981 */ /* 0x000164000c1e1920 */
.L_x_243:
[----:B------:R-:W-:Y:S05]  /*5fc0*/  BSYNC B1 ;  /* 0x0000000000017941 */ /* 0x000fea0003800000 */
.L_x_242:
        /* <DEDUP_REMOVED lines=8> */
.L_x_245:
[----:B------:R-:W-:Y:S05]  /*6050*/  BSYNC B1 ;  /* 0x0000000000017941 */ /* 0x000fea0003800000 */
.L_x_244:
        /* <DEDUP_REMOVED lines=8> */
.L_x_247:
[----:B------:R-:W-:Y:S05]  /*60e0*/  BSYNC B1 ;  /* 0x0000000000017941 */ /* 0x000fea0003800000 */
.L_x_246:
[----:B0----5:R-:W-:Y:S01]  /*60f0*/  FMUL R13, R25, R156 ;  /* 0x0000009c190d7220 */ /* 0x021fe20000400000 */
[----:B------:R-:W-:Y:S01]  /*6100*/  ISETP.GT.AND P2, PT, R0, RZ, P1 ;  /* 0x000000ff0000720c */ /* 0x000fe20000f44270 */
[----:B------:R-:W-:Y:S02]  /*6110*/  BSSY B1, `(.L_x_248) ;  /* 0x0000005000017945 */ /* 0x000fe40003800000 */
[----:B------:R-:W-:-:S05]  /*6120*/  FFMA R13, R132, R155, R13 ;  /* 0x0000009b840d7223 */ /* 0x000fca000000000d */
[----:B------:R0:W-:Y:S05]  /*6130*/  @P3 STG.E desc[UR36][R4.64+0x360], R13 ;  /* 0x0003600d04003986 */ /* 0x0001ea000c101924 */
[----:B------:R-:W-:Y:S05]  /*6140*/  @!P2 BRA `(.L_x_249) ;  /* 0x000000000004a947 */ /* 0x000fea0003800000 */
[----:B------:R0:W5:Y:S02]  /*6150*/  LDG.E.LTC128B R25, desc[UR36][R6.64+0x364] ;  /* 0x0003642406197981 */ /* 0x000164000c1e1920 */
.L_x_249:
[----:B------:R-:W-:Y:S05]  /*6160*/  BSYNC B1 ;  /* 0x0000000000017941 */ /* 0x000fea0003800000 */
.L_x_248:
[----:B-----5:R-:W-:Y:S01]  /*6170*/  FMUL R12, R25, R156 ;  /* 0x0000009c190c7220 */ /* 0x020fe20000400000 */
[----:B------:R-:W-:Y:S01]  /*6180*/  ISETP.GT.AND P0, PT, R0, 0x8, P0 ;  /* 0x000000080000780c */ /* 0x000fe20000704270 */
[----:B------:R-:W-:Y:S02]  /*6190*/  BSSY B1, `(.L_x_250) ;  /* 0x0000005000017945 */ /* 0x000fe40003800000 */
[----:B------:R-:W-:-:S05]  /*61a0*/  FFMA R133, R133, R155, R12 ;  /* 0x0000009b85857223 */ /* 0x000fca000000000c */
[----:B------:R0:W-:Y:S05]  /*61b0*/  @P2 STG.E desc[UR36][R4.64+0x364], R133 ;  /* 0x0003648504002986 */ /* 0x0001ea000c101924 */
[----:B------:R-:W-:Y:S05]  /*61c0*/  @!P0 BRA `(.L_x_251) ;  /* 0x0000000000048947 */ /* 0x000fea0003800000 */
[----:B------:R0:W5:Y:S02]  /*61d0*/  LDG.E.LTC128B R25, desc[UR36][R8.64+0x360] ;  /* 0x0003602408197981 */ /* 0x000164000c1e1920 */
.L_x_251:
[----:B------:R-:W-:Y:S05]  /*61e0*/  BSYNC B1 ;  /* 0x0000000000017941 */ /* 0x000fea0003800000 */
.L_x_250:
        /* <DEDUP_REMOVED lines=8> */
.L_x_253:
[----:B------:R-:W-:Y:S05]  /*6270*/  BSYNC B1 ;  /* 0x0000000000017941 */ /* 0x000fea0003800000 */
.L_x_252:
        /* <DEDUP_REMOVED lines=8> */
.L_x_255:
[----:B------:R-:W-:Y:S05]  /*6300*/  BSYNC B1 ;  /* 0x0000000000017941 */ /* 0x000fea0003800000 */
.L_x_254:
[----:B0----5:R-:W-:Y:S01]  /*6310*/  FMUL R13, R25, R156 ;  /* 0x0000009c190d7220 */ /* 0x021fe20000400000 */
[----:B------:R-:W-:Y:S01]  /*6320*/  ISETP.GT.AND P1, PT, R0, RZ, P0 ;  /* 0x000000ff0000720c */ /* 0x000fe20000724270 */
[----:B------:R-:W-:Y:S02]  /*6330*/  BSSY B1, `(.L_x_256) ;  /* 0x0000005000017945 */ /* 0x000fe40003800000 */
[----:B------:R-:W-:-:S05]  /*6340*/  FFMA R13, R136, R155, R13 ;  /* 0x0000009b880d7223 */ /* 0x000fca000000000d */
[----:B------:R0:W-:Y:S05]  /*6350*/  @P3 STG.E desc[UR36][R4.64+0x380], R13 ;  /* 0x0003800d04003986 */ /* 0x0001ea000c101924 */
[----:B------:R-:W-:Y:S05]  /*6360*/  @!P1 BRA `(.L_x_257) ;  /* 0x0000000000049947 */ /* 0x000fea0003800000 */
[----:B------:R0:W5:Y:S02]  /*6370*/  LDG.E.LTC128B R25, desc[UR36][R6.64+0x384] ;  /* 0x0003842406197981 */ /* 0x000164000c1e1920 */
.L_x_257:
[----:B------:R-:W-:Y:S05]  /*6380*/  BSYNC B1 ;  /* 0x0000000000017941 */ /* 0x000fea0003800000 */
.L_x_256:
[----:B-----5:R-:W-:Y:S01]  /*6390*/  FMUL R12, R25, R156 ;  /* 0x0000009c190c7220 */ /* 0x020fe20000400000 */
[----:B------:R-:W-:Y:S01]  /*63a0*/  ISETP.GT.AND P2, PT, R0, 0x8, P2 ;  /* 0x000000080000780c */ /* 0x000fe20001744270 */
[----:B------:R-:W-:Y:S02]  /*63b0*/  BSSY B1, `(.L_x_258) ;  /* 0x0000005000017945 */ /* 0x000fe40003800000 */
[----:B------:R-:W-:-:S05]  /*63c0*/  FFMA R137, R137, R155, R12 ;  /* 0x0000009b89897223 */ /* 0x000fca000000000c */
[----:B------:R0:W-:Y:S05]  /*63d0*/  @P1 STG.E desc[UR36][R4.64+0x384], R137 ;  /* 0x0003848904001986 */ /* 0x0001ea000c101924 */
[----:B------:R-:W-:Y:S05]  /*63e0*/  @!P2 BRA `(.L_x_259) ;  /* 0x000000000004a947 */ /* 0x000fea0003800000 */
[----:B------:R0:W5:Y:S02]  /*63f0*/  LDG.E.LTC128B R25, desc[UR36][R8.64+0x380] ;  /* 0x0003802408197981 */ /* 0x000164000c1e1920 */
.L_x_259:
[----:B------:R-:W-:Y:S05]  /*6400*/  BSYNC B1 ;  /* 0x0000000000017941 */ /* 0x000fea0003800000 */
.L_x_258:
        /* <DEDUP_REMOVED lines=8> */
.L_x_261:
[----:B------:R-:W-:Y:S05]  /*6490*/  BSYNC B1 ;  /* 0x0000000000017941 */ /* 0x000fea0003800000 */
.L_x_260:
        /* <DEDUP_REMOVED lines=8> */
.L_x_263:
[----:B------:R-:W-:Y:S05]  /*6520*/  BSYNC B1 ;  /* 0x0000000000017941 */ /* 0x000fea0003800000 */
.L_x_262:
[----:B0----5:R-:W-:Y:S01]  /*6530*/  FMUL R13, R25, R156 ;  /* 0x0000009c190d7220 */ /* 0x021fe20000400000 */
[----:B------:R-:W-:Y:S01]  /*6540*/  ISETP.GT.AND P0, PT, R0, RZ, P2 ;  /* 0x000000ff0000720c */ /* 0x000fe20001704270 */
[----:B------:R-:W-:Y:S02]  /*6550*/  BSSY B1, `(.L_x_264) ;  /* 0x0000005000017945 */ /* 0x000fe40003800000 */
[----:B------:R-:W-:-:S05]  /*6560*/  FFMA R13, R140, R155, R13 ;  /* 0x0000009b8c0d7223 */ /* 0x000fca000000000d */
[----:B------:R0:W-:Y:S05]  /*6570*/  @P3 STG.E desc[UR36][R4.64+0x3a0], R13 ;  /* 0x0003a00d04003986 */ /* 0x0001ea000c101924 */
[----:B------:R-:W-:Y:S05]  /*6580*/  @!P0 BRA `(.L_x_265) ;  /* 0x0000000000048947 */ /* 0x000fea0003800000 */
[----:B------:R0:W5:Y:S02]  /*6590*/  LDG.E.LTC128B R25, desc[UR36][R6.64+0x3a4] ;  /* 0x0003a42406197981 */ /* 0x000164000c1e1920 */
.L_x_265:
[----:B------:R-:W-:Y:S05]  /*65a0*/  BSYNC B1 ;  /* 0x0000000000017941 */ /* 0x000fea0003800000 */
.L_x_264:
[----:B-----5:R-:W-:Y:S01]  /*65b0*/  FMUL R12, R25, R156 ;  /* 0x0000009c190c7220 */ /* 0x020fe20000400000 */
[----:B------:R-:W-:Y:S01]  /*65c0*/  ISETP.GT.AND P1, PT, R0, 0x8, P1 ;  /* 0x000000080000780c */ /* 0x000fe20000f24270 */
[----:B------:R-:W-:Y:S02]  /*65d0*/  BSSY B1, `(.L_x_266) ;  /* 0x0000005000017945 */ /* 0x000fe40003800000 */
[----:B------:R-:W-:-:S05]  /*65e0*/  FFMA R141, R141, R155, R12 ;  /* 0x0000009b8d8d7223 */ /* 0x000fca000000000c */
[----:B------:R0:W-:Y:S05]  /*65f0*/  @P0 STG.E desc[UR36][R4.64+0x3a4], R141 ;  /* 0x0003a48d04000986 */ /* 0x0001ea000c101924 */
[----:B------:R-:W-:Y:S05]  /*6600*/  @!P1 BRA `(.L_x_267) ;  /* 0x0000000000049947 */ /* 0x000fea0003800000 */
[----:B------:R0:W5:Y:S02]  /*6610*/  LDG.E.LTC128B R25, desc[UR36][R8.64+0x3a0] ;  /* 0x0003a02408197981 */ /* 0x000164000c1e1920 */
.L_x_267:
[----:B------:R-:W-:Y:S05]  /*6620*/  BSYNC B1 ;  /* 0x0000000000017941 */ /* 0x000fea0003800000 */
.L_x_266:
        /* <DEDUP_REMOVED lines=8> */
.L_x_269:
[----:B------:R-:W-:Y:S05]  /*66b0*/  BSYNC B1 ;  /* 0x0000000000017941 */ /* 0x000fea0003800000 */
.L_x_268:
        /* <DEDUP_REMOVED lines=8> */
.L_x_271:
[----:B------:R-:W-:Y:S05]  /*6740*/  BSYNC B1 ;  /* 0x0000000000017941 */ /* 0x000fea0003800000 */
.L_x_270:
[----:B0----5:R-:W-:Y:S01]  /*6750*/  FMUL R13, R25, R156 ;  /* 0x0000009c190d7220 */ /* 0x021fe20000400000 */
[----:B------:R-:W-:Y:S01]  /*6760*/  ISETP.GT.AND P2, PT, R0, RZ, P1 ;  /* 0x000000ff0000720c */ /* 0x000fe20000f44270 */
[----:B------:R-:W-:Y:S02]  /*6770*/  BSSY B1, `(.L_x_272) ;  /* 0x0000005000017945 */ /* 0x000fe40003800000 */
[----:B------:R-:W-:-:S05]  /*6780*/  FFMA R13, R144, R155, R13 ;  /* 0x0000009b900d7223 */ /* 0x000fca000000000d */
[----:B------:R0:W-:Y:S05]  /*6790*/  @P3 STG.E desc[UR36][R4.64+0x3c0], R13 ;  /* 0x0003c00d04003986 */ /* 0x0001ea000c101924 */
[----:B------:R-:W-:Y:S05]  /*67a0*/  @!P2 BRA `(.L_x_273) ;  /* 0x000000000004a947 */ /* 0x000fea0003800000 */
[----:B------:R0:W5:Y:S02]  /*67b0*/  LDG.E.LTC128B R25, desc[UR36][R6.64+0x3c4] ;  /* 0x0003c42406197981 */ /* 0x000164000c1e1920 */
.L_x_273:
[----:B------:R-:W-:Y:S05]  /*67c0*/  BSYNC B1 ;  /* 0x0000000000017941 */ /* 0x000fea0003800000 */
.L_x_272:
[----:B-----5:R-:W-:Y:S01]  /*67d0*/  FMUL R12, R25, R156 ;  /* 0x0000009c190c7220 */ /* 0x020fe20000400000 */
[----:B------:R-:W-:Y:S01]  /*67e0*/  ISETP.GT.AND P0, PT, R0, 0x8, P0 ;  /* 0x000000080000780c */ /* 0x000fe20000704270 */
[----:B------:R-:W-:Y:S02]  /*67f0*/  BSSY B1, `(.L_x_274) ;  /* 0x0000005000017945 */ /* 0x000fe40003800000 */
[----:B------:R-:W-:-:S05]  /*6800*/  FFMA R145, R145, R155, R12 ;  /* 0x0000009b91917223 */ /* 0x000fca000000000c */
[----:B------:R0:W-:Y:S05]  /*6810*/  @P2 STG.E desc[UR36][R4.64+0x3c4], R145 ;  /* 0x0003c49104002986 */ /* 0x0001ea000c101924 */
[----:B------:R-:W-:Y:S05]  /*6820*/  @!P0 BRA `(.L_x_275) ;  /* 0x0000000000048947 */ /* 0x000fea0003800000 */
[----:B------:R0:W5:Y:S02]  /*6830*/  LDG.E.LTC128B R25, desc[UR36][R8.64+0x3c0] ;  /* 0x0003c02408197981 */ /* 0x000164000c1e1920 */
.L_x_275:
[----:B------:R-:W-:Y:S05]  /*6840*/  BSYNC B1 ;  /* 0x0000000000017941 */ /* 0x000fea0003800000 */
.L_x_274:
        /* <DEDUP_REMOVED lines=8> */
.L_x_277:
[----:B------:R-:W-:Y:S05]  /*68d0*/  BSYNC B1 ;  /* 0x0000000000017941 */ /* 0x000fea0003800000 */
.L_x_276:
        /* <DEDUP_REMOVED lines=8> */
.L_x_279:
[----:B------:R-:W-:Y:S05]  /*6960*/  BSYNC B1 ;  /* 0x0000000000017941 */ /* 0x000fea0003800000 */
.L_x_278:
[----:B-----5:R-:W-:Y:S01]  /*6970*/  FMUL R3, R25, R156 ;  /* 0x0000009c19037220 */ /* 0x020fe20000400000 */
[----:B------:R-:W-:Y:S01]  /*6980*/  ISETP.GT.AND P1, PT, R0, RZ, P0 ;  /* 0x000000ff0000720c */ /* 0x000fe20000724270 */
[----:B------:R-:W-:Y:S02]  /*6990*/  BSSY B1, `(.L_x_280) ;  /* 0x0000005000017945 */ /* 0x000fe40003800000 */
[----:B------:R-:W-:-:S05]  /*69a0*/  FFMA R3, R148, R155, R3 ;  /* 0x0000009b94037223 */ /* 0x000fca0000000003 */
[----:B------:R0:W-:Y:S05]  /*69b0*/  @P3 STG.E desc[UR36][R4.64+0x3e0], R3 ;  /* 0x0003e00304003986 */ /* 0x0001ea000c101924 */
[----:B------:R-:W-:Y:S05]  /*69c0*/  @!P1 BRA `(.L_x_281) ;  /* 0x0000000000049947 */ /* 0x000fea0003800000 */
[----:B------:R0:W5:Y:S02]  /*69d0*/  LDG.E.LTC128B R25, desc[UR36][R6.64+0x3e4] ;  /* 0x0003e42406197981 */ /* 0x000164000c1e1920 */
.L_x_281:
[----:B------:R-:W-:Y:S05]  /*69e0*/  BSYNC B1 ;  /* 0x0000000000017941 */ /* 0x000fea0003800000 */
.L_x_280:
[----:B0---45:R-:W-:Y:S01]  /*69f0*/  FMUL R6, R25, R156 ;  /* 0x0000009c19067220 */ /* 0x031fe20000400000 */
[----:B------:R-:W-:Y:S01]  /*6a00*/  ISETP.GT.AND P2, PT, R0, 0x8, P2 ;  /* 0x000000080000780c */ /* 0x000fe20001744270 */
[----:B------:R-:W-:Y:S02]  /*6a10*/  BSSY B1, `(.L_x_282) ;  /* 0x0000005000017945 */ /* 0x000fe40003800000 */
[----:B------:R-:W-:-:S05]  /*6a20*/  FFMA R149, R149, R155, R6 ;  /* 0x0000009b95957223 */ /* 0x000fca0000000006 */
[----:B------:R0:W-:Y:S05]  /*6a30*/  @P1 STG.E desc[UR36][R4.64+0x3e4], R149 ;  /* 0x0003e49504001986 */ /* 0x0001ea000c101924 */
[----:B------:R-:W-:Y:S05]  /*6a40*/  @!P2 BRA `(.L_x_283) ;  /* 0x000000000004a947 */ /* 0x000fea0003800000 */
[----:B------:R4:W5:Y:S02]  /*6a50*/  LDG.E.LTC128B R25, desc[UR36][R8.64+0x3e0] ;  /* 0x0003e02408197981 */ /* 0x000964000c1e1920 */
.L_x_283:
[----:B------:R-:W-:Y:S05]  /*6a60*/  BSYNC B1 ;  /* 0x0000000000017941 */ /* 0x000fea0003800000 */
.L_x_282:
[----:B-----5:R-:W-:Y:S01]  /*6a70*/  FMUL R3, R25, R156 ;  /* 0x0000009c19037220 */ /* 0x020fe20000400000 */
[----:B01----:R-:W-:Y:S01]  /*6a80*/  @P2 IMAD.MOV.U32 R4, RZ, RZ, R10 ;  /* 0x000000ffff042224 */ /* 0x003fe200078e000a */
[----:B------:R-:W-:Y:S01]  /*6a90*/  ISETP.GT.AND P0, PT, R0, 0x8, P0 ;  /* 0x000000080000780c */ /* 0x000fe20000704270 */
[----:B------:R-:W-:Y:S02]  /*6aa0*/  @P2 IMAD.MOV.U32 R5, RZ, RZ, R11 ;  /* 0x000000ffff052224 */ /* 0x000fe400078e000b */
[----:B------:R-:W-:Y:S01]  /*6ab0*/  FFMA R3, R150, R155, R3 ;  /* 0x0000009b96037223 */ /* 0x000fe20000000003 */
[----:B------:R-:W-:Y:S04]  /*6ac0*/  BSSY B1, `(.L_x_284) ;  /* 0x0000004000017945 */ /* 0x000fe80003800000 */
[----:B------:R0:W-:Y:S05]  /*6ad0*/  @P2 STG.E desc[UR36][R4.64+0x3e0], R3 ;  /* 0x0003e00304002986 */ /* 0x0001ea000c101924 */
[----:B------:R-:W-:Y:S05]  /*6ae0*/  @!P0 BRA `(.L_x_285) ;  /* 0x0000000000048947 */ /* 0x000fea0003800000 */
[----:B------:R1:W5:Y:S02]  /*6af0*/  LDG.E.LTC128B R25, desc[UR36][R8.64+0x3e4] ;  /* 0x0003e42408197981 */ /* 0x000364000c1e1920 */
.L_x_285:
[----:B------:R-:W-:Y:S05]  /*6b00*/  BSYNC B1 ;  /* 0x0000000000017941 */ /* 0x000fea0003800000 */
.L_x_284:
[----:B-----5:R-:W-:-:S04]  /*6b10*/  FMUL R0, R25, R156 ;  /* 0x0000009c19007220 */ /* 0x020fc80000400000 */
[----:B------:R-:W-:Y:S01]  /*6b20*/  FFMA R151, R151, R155, R0 ;  /* 0x0000009b97977223 */ /* 0x000fe20000000000 */
[----:B------:R-:W-:Y:S06]  /*6b30*/  @!P0 BRA `(.L_x_286) ;  /* 0x0000001c00208947 */ /* 0x000fec0003800000 */
[----:B------:R0:W-:Y:S01]  /*6b40*/  STG.E desc[UR36][R10.64+0x3e4], R151 ;  /* 0x0003e4970a007986 */ /* 0x0001e2000c101924 */
[----:B------:R-:W-:Y:S05]  /*6b50*/  BRA `(.L_x_286) ;  /* 0x0000001c00187947 */ /* 0x000fea0003800000 */
.L_x_33:
[----:B------:R-:W-:Y:S01]  /*6b60*/  ISETP.GT.AND P3, PT, R3, 0x1, PT ;  /* 0x000000010300780c */ /* 0x000fe20003f64270 */
[----:B------:R-:W-:Y:S01]  /*6b70*/  ULDC.64 UR4, c[0x0][0x5c0] ;  /* 0x0001700000047ab9 */ /* 0x000fe20000000a00 */
[-C--:B------:R-:W-:Y:S01]  /*6b80*/  FMUL R9, R24, R155.reuse ;  /* 0x0000009b18097220 */ /* 0x080fe20000400000 */
[----:B------:R-:W-:Y:S01]  /*6b90*/  LEA R4, P1, R162, UR4, 0x2 ;  /* 0x00000004a2047c11 */ /* 0x000fe2000f8210ff */
[-C--:B------:R-:W-:Y:S01]  /*6ba0*/  FMUL R25, R25, R155.reuse ;  /* 0x0000009b19197220 */ /* 0x080fe20000400000 */
[----:B------:R-:W-:Y:S01]  /*6bb0*/  ISETP.GT.AND P2, PT, R0, RZ, P3 ;  /* 0x000000ff0000720c */ /* 0x000fe20001f44270 */
[-C--:B------:R-:W-:Y:S01]  /*6bc0*/  FMUL R27, R27, R155.reuse ;  /* 0x0000009b1b1b7220 */ /* 0x080fe20000400000 */
[----:B------:R-:W-:Y:S01]  /*6bd0*/  LEA.HI.X R5, R162, UR5, R171, 0x2, P1 ;  /* 0x00000005a2057c11 */ /* 0x000fe200088f14ab */
[-C--:B------:R-:W-:Y:S01]  /*6be0*/  FMUL R29, R29, R155.reuse ;  /* 0x0000009b1d1d7220 */ /* 0x080fe20000400000 */
[----:B------:R-:W-:Y:S01]  /*6bf0*/  ISETP.GT.AND P0, PT, R0, 0x8, P0 ;  /* 0x000000080000780c */ /* 0x000fe20000704270 */
[-C--:B------:R-:W-:Y:S01]  /*6c00*/  FMUL R31, R31, R155.reuse ;  /* 0x0000009b1f1f7220 */ /* 0x080fe20000400000 */
[----:B------:R-:W-:Y:S01]  /*6c10*/  ISETP.GT.AND P5, PT, R3, 0x8, PT ;  /* 0x000000080300780c */ /* 0x000fe20003fa4270 */
[----:B------:R0:W-:Y:S01]  /*6c20*/  @P4 STG.E desc[UR36][R4.64], R9 ;  /* 0x0000000904004986 */ /* 0x0001e2000c101924 */
[C---:B------:R-:W-:Y:S01]  /*6c30*/  SHF.L.U64.HI R11, R10.reuse, 0x5, R11 ;  /* 0x000000050a0b7819 */ /* 0x040fe2000001020b */
[-C--:B------:R-:W-:Y:S01]  /*6c40*/  FMUL R33, R33, R155.reuse ;  /* 0x0000009b21217220 */ /* 0x080fe20000400000 */
[----:B------:R-:W-:Y:S01]  /*6c50*/  LEA R6, P1, R10, R4, 0x5 ;  /* 0x000000040a067211 */ /* 0x000fe200078228ff */
[-C--:B------:R-:W-:Y:S01]  /*6c60*/  FMUL R35, R35, R155.reuse ;  /* 0x0000009b23237220 */ /* 0x080fe20000400000 */
[C---:B------:R-:W-:Y:S01]  /*6c70*/  ISETP.GT.AND P3, PT, R0.reuse, 0x8, P3 ;  /* 0x000000080000780c */ /* 0x040fe20001f64270 */
[----:B------:R-:W-:Y:S01]  /*6c80*/  @P2 STG.E desc[UR36][R4.64+0x4], R25 ;  /* 0x0000041904002986 */ /* 0x000fe2000c101924 */
[----:B------:R-:W-:Y:S01]  /*6c90*/  ISETP.GT.AND P4, PT, R3, 0x9, PT ;  /* 0x000000090300780c */ /* 0x000fe20003f84270 */
[----:B------:R-:W-:Y:S01]  /*6ca0*/  IMAD.X R7, R11, 0x1, R5, P1 ;  /* 0x000000010b077824 */ /* 0x000fe200008e0605 */
[----:B------:R-:W-:Y:S01]  /*6cb0*/  ISETP.GT.AND P2, PT, R0, RZ, P5 ;  /* 0x000000ff0000720c */ /* 0x000fe20002f44270 */
[-C--:B------:R-:W-:Y:S01]  /*6cc0*/  FMUL R11, R28, R155.reuse ;  /* 0x0000009b1c0b7220 */ /* 0x080fe20000400000 */
[----:B------:R-:W-:Y:S01]  /*6cd0*/  ISETP.GT.AND P1, PT, R0, RZ, P4 ;  /* 0x000000ff0000720c */ /* 0x000fe20002724270 */
[-C--:B0-----:R-:W-:Y:S01]  /*6ce0*/  FMUL R9, R26, R155.reuse ;  /* 0x0000009b1a097220 */ /* 0x081fe20000400000 */
[C---:B------:R-:W-:Y:S01]  /*6cf0*/  ISETP.GT.AND P4, PT, R0.reuse, 0x8, P4 ;  /* 0x000000080000780c */ /* 0x040fe20002784270 */
[-C--:B------:R-:W-:Y:S01]  /*6d00*/  FMUL R37, R37, R155.reuse ;  /* 0x0000009b25257220 */ /* 0x080fe20000400000 */
[-C--:B------:R-:W-:Y:S01]  /*6d10*/  FMUL R39, R39, R155.reuse ;  /* 0x0000009b27277220 */ /* 0x080fe20000400000 */
[-C--:B------:R-:W-:Y:S01]  /*6d20*/  FMUL R41, R41, R155.reuse ;  /* 0x0000009b29297220 */ /* 0x080fe20000400000 */
[----:B------:R0:W-:Y:S01]  /*6d30*/  @P0 STG.E desc[UR36][R6.64], R9 ;  /* 0x0000000906000986 */ /* 0x0001e2000c101924 */
[C---:B------:R-:W-:Y:S01]  /*6d40*/  ISETP.GT.AND P0, PT, R0.reuse, 0x8, P5 ;  /* 0x000000080000780c */ /* 0x040fe20002f04270 */
[-C--:B------:R-:W-:Y:S01]  /*6d50*/  FMUL R43, R43, R155.reuse ;  /* 0x0000009b2b2b7220 */ /* 0x080fe20000400000 */
[C---:B------:R-:W-:Y:S01]  /*6d60*/  ISETP.GT.AND P5, PT, R3.reuse, 0x10, PT ;  /* 0x000000100300780c */ /* 0x040fe20003fa4270 */
[----:B------:R-:W-:Y:S01]  /*6d70*/  @P3 STG.E desc[UR36][R6.64+0x4], R27 ;  /* 0x0000041b06003986 */ /* 0x000fe2000c101924 */
[----:B------:R-:W-:Y:S01]  /*6d80*/  ISETP.GT.AND P3, PT, R3, 0x11, PT ;  /* 0x000000110300780c */ /* 0x000fe20003f64270 */
[-C--:B------:R-:W-:Y:S01]  /*6d90*/  FMUL R45, R45, R155.reuse ;  /* 0x0000009b2d2d7220 */ /* 0x080fe20000400000 */
[-C--:B------:R-:W-:Y:S01]  /*6da0*/  FMUL R47, R47, R155.reuse ;  /* 0x0000009b2f2f7220 */ /* 0x080fe20000400000 */
[----:B------:R1:W-:Y:S01]  /*6db0*/  @P2 STG.E desc[UR36][R4.64+0x20], R11 ;  /* 0x0000200b04002986 */ /* 0x0003e2000c101924 */
[----:B------:R-:W-:Y:S01]  /*6dc0*/  ISETP.GT.AND P2, PT, R0, RZ, P5 ;  /* 0x000000ff0000720c */ /* 0x000fe20002f44270 */
[-C--:B------:R-:W-:Y:S01]  /*6dd0*/  FMUL R49, R49, R155.reuse ;  /* 0x0000009b31317220 */ /* 0x080fe20000400000 */
[-C--:B------:R-:W-:Y:S01]  /*6de0*/  FMUL R51, R51, R155.reuse ;  /* 0x0000009b33337220 */ /* 0x080fe20000400000 */
[----:B------:R-:W-:Y:S01]  /*6df0*/  @P1 STG.E desc[UR36][R4.64+0x24], R29 ;  /* 0x0000241d04001986 */ /* 0x000fe2000c101924 */
[-C--:B0-----:R-:W-:Y:S01]  /*6e00*/  FMUL R9, R30, R155.reuse ;  /* 0x0000009b1e097220 */ /* 0x081fe20000400000 */
[C---:B------:R-:W-:Y:S01]  /*6e10*/  ISETP.GT.AND P1, PT, R0.reuse, RZ, P3 ;  /* 0x000000ff0000720c */ /* 0x040fe20001f24270 */
[-C--:B------:R-:W-:Y:S01]  /*6e20*/  FMUL R53, R53, R155.reuse ;  /* 0x0000009b35357220 */ /* 0x080fe20000400000 */
[C---:B------:R-:W-:Y:S01]  /*6e30*/  ISETP.GT.AND P3, PT, R0.reuse, 0x8, P3 ;  /* 0x000000080000780c */ /* 0x040fe20001f64270 */
[-C--:B------:R-:W-:Y:S01]  /*6e40*/  FMUL R55, R55, R155.reuse ;  /* 0x0000009b37377220 */ /* 0x080fe20000400000 */
[----:B------:R0:W-:Y:S01]  /*6e50*/  @P0 STG.E desc[UR36][R6.64+0x20], R9 ;  /* 0x0000200906000986 */ /* 0x0001e2000c101924 */
[----:B------:R-:W-:Y:S01]  /*6e60*/  ISETP.GT.AND P0, PT, R0, 0x8, P5 ;  /* 0x000000080000780c */ /* 0x000fe20002f04270 */
[-C--:B-1----:R-:W-:Y:S01]  /*6e70*/  FMUL R11, R32, R155.reuse ;  /* 0x0000009b200b7220 */ /* 0x082fe20000400000 */
        /* <DEDUP_REMOVED lines=143> */
[----:B-1----:R-:W-:Y:S01]  /*7770*/  FMUL R11, R64, R155 ;  /* 0x0000009b400b7220 */ /* 0x002fe20000400000 */
[C---:B------:R-:W-:Y:S01]  /*7780*/  ISETP.GT.AND P5, PT, R3.reuse, 0x58, PT ;  /* 0x000000580300780c */ /* 0x040fe20003fa4270 */
[----:B------:R-:W-:Y:S01]  /*7790*/  @P4 STG.E desc[UR36][R6.64+0x124], R63 ;  /* 0x0001243f06004986 */ /* 0x000fe2000c101924 */
[----:B------:R-:W-:-:S03]  /*77a0*/  ISETP.GT.AND P4, PT, R3, 0x59, PT ;  /* 0x000000590300780c */ /* 0x000fc60003f84270 */
[----:B------:R1:W-:Y:S01]  /*77b0*/  @P2 STG.E desc[UR36][R4.64+0x140], R11 ;  /* 0x0001400b04002986 */ /* 0x0003e2000c101924 */
[----:B------:R-:W-:-:S03]  /*77c0*/  ISETP.GT.AND P2, PT, R0, RZ, P5 ;  /* 0x000000ff0000720c */ /* 0x000fc60002f44270 */
[----:B------:R-:W-:Y:S01]  /*77d0*/  @P1 STG.E desc[UR36][R4.64+0x144], R65 ;  /* 0x0001444104001986 */ /* 0x000fe2000c101924 */
[-C--:B0-----:R-:W-:Y:S01]  /*77e0*/  FMUL R9, R66, R155.reuse ;  /* 0x0000009b42097220 */ /* 0x081fe20000400000 */
[C---:B------:R-:W-:Y:S02]  /*77f0*/  ISETP.GT.AND P1, PT, R0.reuse, RZ, P4 ;  /* 0x000000ff0000720c */ /* 0x040fe40002724270 */
[C---:B------:R-:W-:Y:S02]  /*7800*/  ISETP.GT.AND P4, PT, R0.reuse, 0x8, P4 ;  /* 0x000000080000780c */ /* 0x040fe40002784270 */
        /* <DEDUP_REMOVED lines=93> */
[----:B------:R-:W-:Y:S01]  /*7de0*/  ISETP.GT.AND P1, PT, R0, RZ, P4 ;  /* 0x000000ff0000720c */ /* 0x000fe20002724270 */
[----:B0-----:R-:W-:Y:S01]  /*7df0*/  FMUL R9, R98, R155 ;  /* 0x0000009b62097220 */ /* 0x001fe20000400000 */
[----:B------:R-:W-:-:S04]  /*7e00*/  ISETP.GT.AND P4, PT, R0, 0x8, P4 ;  /* 0x000000080000780c */ /* 0x000fc80002784270 */
[----:B------:R0:W-:Y:S01]  /*7e10*/  @P0 STG.E desc[UR36][R6.64+0x240], R9 ;  /* 0x0002400906000986 */ /* 0x0001e2000c101924 */
[----:B-1----:R-:W-:Y:S01]  /*7e20*/  FMUL R11, R100, R155 ;  /* 0x0000009b640b7220 */ /* 0x002fe20000400000 */
[----:B------:R-:W-:Y:S02]  /*7e30*/  ISETP.GT.AND P0, PT, R0, 0x8, P5 ;  /* 0x000000080000780c */ /* 0x000fe40002f04270 */
[----:B------:R-:W-:Y:S01]  /*7e40*/  @P3 STG.E desc[UR36][R6.64+0x244], R99 ;  /* 0x0002446306003986 */ /* 0x000fe2000c101924 */
[----:B------:R-:W-:-:S03]  /*7e50*/  ISETP.GT.AND P5, PT, R3, 0xa0, PT ;  /* 0x000000a00300780c */ /* 0x000fc60003fa4270 */
[----:B------:R1:W-:Y:S01]  /*7e60*/  @P2 STG.E desc[UR36][R4.64+0x260], R11 ;  /* 0x0002600b04002986 */ /* 0x0003e2000c101924 */
[----:B------:R-:W-:Y:S02]  /*7e70*/  ISETP.GT.AND P2, PT, R3, 0xa1, PT ;  /* 0x000000a10300780c */ /* 0x000fe40003f44270 */
[C---:B------:R-:W-:Y:S01]  /*7e80*/  ISETP.GT.AND P3, PT, R0.reuse, RZ, P5 ;  /* 0x000000ff0000720c */ /* 0x040fe20002f64270 */
[----:B------:R-:W-:Y:S01]  /*7e90*/  @P1 STG.E desc[UR36][R4.64+0x264], R101 ;  /* 0x0002646504001986 */ /* 0x000fe2000c101924 */
[----:B------:R-:W-:Y:S01]  /*7ea0*/  ISETP.GT.AND P1, PT, R0, RZ, P2 ;  /* 0x000000ff0000720c */ /* 0x000fe20001724270 */
[----:B0-----:R-:W-:Y:S01]  /*7eb0*/  FMUL R9, R102, R155 ;  /* 0x0000009b66097220 */ /* 0x001fe20000400000 */
[----:B------:R-:W-:-:S04]  /*7ec0*/  ISETP.GT.AND P2, PT, R0, 0x8, P2 ;  /* 0x000000080000780c */ /* 0x000fc80001744270 */
[----:B------:R0:W-:Y:S01]  /*7ed0*/  @P0 STG.E desc[UR36][R6.64+0x260], R9 ;  /* 0x0002600906000986 */ /* 0x0001e2000c101924 */
[----:B-1----:R-:W-:Y:S01]  /*7ee0*/  FMUL R11, R104, R155 ;  /* 0x0000009b680b7220 */ /* 0x002fe20000400000 */
[----:B------:R-:W-:Y:S02]  /*7ef0*/  ISETP.GT.AND P0, PT, R0, 0x8, P5 ;  /* 0x000000080000780c */ /* 0x000fe40002f04270 */
[----:B------:R-:W-:Y:S04]  /*7f00*/  @P4 STG.E desc[UR36][R6.64+0x264], R103 ;  /* 0x0002646706004986 */ /* 0x000fe8000c101924 */
[----:B------:R1:W-:Y:S01]  /*7f10*/  @P3 STG.E desc[UR36][R4.64+0x280], R11 ;  /* 0x0002800b04003986 */ /* 0x0003e2000c101924 */
[----:B------:R-:W-:-:S03]  /*7f20*/  ISETP.GT.AND P3, PT, R3, 0xa8, PT ;  /* 0x000000a80300780c */ /* 0x000fc60003f64270 */
[----:B------:R-:W-:Y:S01]  /*7f30*/  @P1 STG.E desc[UR36][R4.64+0x284], R105 ;  /* 0x0002846904001986 */ /* 0x000fe2000c101924 */
[----:B------:R-:W-:Y:S01]  /*7f40*/  ISETP.GT.AND P1, PT, R3, 0xa9, PT ;  /* 0x000000a90300780c */ /* 0x000fe20003f24270 */
[-C--:B0-----:R-:W-:Y:S01]  /*7f50*/  FMUL R9, R106, R155.reuse ;  /* 0x0000009b6a097220 */ /* 0x081fe20000400000 */
[C---:B------:R-:W-:Y:S02]  /*7f60*/  ISETP.GT.AND P5, PT, R0.reuse, RZ, P3 ;  /* 0x000000ff0000720c */ /* 0x040fe40001fa4270 */
[----:B------:R-:W-:Y:S02]  /*7f70*/  ISETP.GT.AND P4, PT, R0, RZ, P1 ;  /* 0x000000ff0000720c */ /* 0x000fe40000f84270 */
[----:B------:R0:W-:Y:S01]  /*7f80*/  @P0 STG.E desc[UR36][R6.64+0x280], R9 ;  /* 0x0002800906000986 */ /* 0x0001e2000c101924 */
[----:B-1----:R-:W-:Y:S01]  /*7f90*/  FMUL R11, R108, R155 ;  /* 0x0000009b6c0b7220 */ /* 0x002fe20000400000 */
[C---:B------:R-:W-:Y:S02]  /*7fa0*/  ISETP.GT.AND P3, PT, R0.reuse, 0x8, P3 ;  /* 0x000000080000780c */ /* 0x040fe40001f64270 */
[----:B------:R-:W-:Y:S01]  /*7fb0*/  @P2 STG.E desc[UR36][R6.64+0x284], R107 ;  /* 0x0002846b06002986 */ /* 0x000fe2000c101924 */
[----:B------:R-:W-:-:S02]  /*7fc0*/  ISETP.GT.AND P1, PT, R0, 0x8, P1 ;  /* 0x000000080000780c */ /* 0x000fc40000f24270 */
[C---:B------:R-:W-:Y:S02]  /*7fd0*/  ISETP.GT.AND P0, PT, R3.reuse, 0xb0, PT ;  /* 0x000000b00300780c */ /* 0x040fe40003f04270 */
[C---:B------:R-:W-:Y:S01]  /*7fe0*/  ISETP.GT.AND P2, PT, R3.reuse, 0xb1, PT ;  /* 0x000000b10300780c */ /* 0x040fe20003f44270 */
[----:B------:R1:W-:Y:S01]  /*7ff0*/  @P5 STG.E desc[UR36][R4.64+0x2a0], R11 ;  /* 0x0002a00b04005986 */ /* 0x0003e2000c101924 */
[----:B------:R-:W-:Y:S01]  /*8000*/  ISETP.GT.AND P5, PT, R0, RZ, P0 ;  /* 0x000000ff0000720c */ /* 0x000fe200007a4270 */
[-C--:B0-----:R-:W-:Y:S01]  /*8010*/  FMUL R9, R110, R155.reuse ;  /* 0x0000009b6e097220 */ /* 0x081fe20000400000 */
[C---:B------:R-:W-:Y:S01]  /*8020*/  ISETP.GT.AND P0, PT, R0.reuse, 0x8, P0 ;  /* 0x000000080000780c */ /* 0x040fe20000704270 */
[----:B------:R-:W-:Y:S01]  /*8030*/  @P4 STG.E desc[UR36][R4.64+0x2a4], R109 ;  /* 0x0002a46d04004986 */ /* 0x000fe2000c101924 */
[C---:B------:R-:W-:Y:S02]  /*8040*/  ISETP.GT.AND P4, PT, R0.reuse, RZ, P2 ;  /* 0x000000ff0000720c */ /* 0x040fe40001784270 */
[----:B------:R-:W-:Y:S01]  /*8050*/  ISETP.GT.AND P2, PT, R0, 0x8, P2 ;  /* 0x000000080000780c */ /* 0x000fe20001744270 */
[----:B------:R0:W-:Y:S01]  /*8060*/  @P3 STG.E desc[UR36][R6.64+0x2a0], R9 ;  /* 0x0002a00906003986 */ /* 0x0001e2000c101924 */
[----:B------:R-:W-:Y:S01]  /*8070*/  ISETP.GT.AND P3, PT, R3, 0xb9, PT ;  /* 0x000000b90300780c */ /* 0x000fe20003f64270 */
[----:B-1----:R-:W-:-:S02]  /*8080*/  FMUL R11, R112, R155 ;  /* 0x0000009b700b7220 */ /* 0x002fc40000400000 */
[----:B------:R-:W-:Y:S01]  /*8090*/  @P1 STG.E desc[UR36][R6.64+0x2a4], R111 ;  /* 0x0002a46f06001986 */ /* 0x000fe2000c101924 */
[----:B------:R-:W-:-:S03]  /*80a0*/  ISETP.GT.AND P1, PT, R3, 0xb8, PT ;  /* 0x000000b80300780c */ /* 0x000fc60003f24270 */
[----:B------:R1:W-:Y:S01]  /*80b0*/  @P5 STG.E desc[UR36][R4.64+0x2c0], R11 ;  /* 0x0002c00b04005986 */ /* 0x0003e2000c101924 */
[----:B------:R-:W-:Y:S01]  /*80c0*/  ISETP.GT.AND P5, PT, R0, RZ, P1 ;  /* 0x000000ff0000720c */ /* 0x000fe20000fa4270 */
[-C--:B0-----:R-:W-:Y:S02]  /*80d0*/  FMUL R9, R114, R155.reuse ;  /* 0x0000009b72097220 */ /* 0x081fe40000400000 */
[----:B------:R-:W-:Y:S01]  /*80e0*/  @P4 STG.E desc[UR36][R4.64+0x2c4], R113 ;  /* 0x0002c47104004986 */ /* 0x000fe2000c101924 */
[C---:B------:R-:W-:Y:S02]  /*80f0*/  ISETP.GT.AND P4, PT, R0.reuse, RZ, P3 ;  /* 0x000000ff0000720c */ /* 0x040fe40001f84270 */
[C---:B------:R-:W-:Y:S01]  /*8100*/  ISETP.GT.AND P1, PT, R0.reuse, 0x8, P1 ;  /* 0x000000080000780c */ /* 0x040fe20000f24270 */
[----:B------:R0:W-:Y:S01]  /*8110*/  @P0 STG.E desc[UR36][R6.64+0x2c0], R9 ;  /* 0x0002c00906000986 */ /* 0x0001e2000c101924 */
[C---:B------:R-:W-:Y:S02]  /*8120*/  ISETP.GT.AND P0, PT, R3.reuse, 0xc0, PT ;  /* 0x000000c00300780c */ /* 0x040fe40003f04270 */
[----:B------:R-:W-:Y:S01]  /*8130*/  ISETP.GT.AND P3, PT, R0, 0x8, P3 ;  /* 0x000000080000780c */ /* 0x000fe20001f64270 */
[----:B-1----:R-:W-:Y:S01]  /*8140*/  FMUL R11, R116, R155 ;  /* 0x0000009b740b7220 */ /* 0x002fe20000400000 */
        /* <DEDUP_REMOVED lines=69> */
[----:B------:R-:W-:Y:S02]  /*85a0*/  ISETP.GT.AND P3, PT, R0, 0x8, P3 ;  /* 0x000000080000780c */ /* 0x000fe40001f64270 */
[C---:B------:R-:W-:Y:S01]  /*85b0*/  ISETP.GT.AND P0, PT, R3.reuse, 0xf0, PT ;  /* 0x000000f00300780c */ /* 0x040fe20003f04270 */
        /* <DEDUP_REMOVED lines=12> */
[-C--:B-1----:R-:W-:Y:S01]  /*8680*/  FMUL R11, R144, R155.reuse ;  /* 0x0000009b900b7220 */ /* 0x082fe20000400000 */
[----:B------:R-:W-:Y:S01]  /*8690*/  @P3 STG.E desc[UR36][R6.64+0x3a4], R143 ;  /* 0x0003a48f06003986 */ /* 0x000fe2000c101924 */
[----:B------:R-:W-:Y:S01]  /*86a0*/  ISETP.GT.AND P3, PT, R3, 0xf8, PT ;  /* 0x000000f80300780c */ /* 0x000fe20003f64270 */
[----:B------:R-:W-:-:S02]  /*86b0*/  FMUL R3, R146, R155 ;  /* 0x0000009b92037220 */ /* 0x000fc40000400000 */
[----:B------:R1:W-:Y:S01]  /*86c0*/  @P5 STG.E desc[UR36][R4.64+0x3c0], R11 ;  /* 0x0003c00b04005986 */ /* 0x0003e2000c101924 */
[C---:B------:R-:W-:Y:S02]  /*86d0*/  ISETP.GT.AND P5, PT, R0.reuse, RZ, P3 ;  /* 0x000000ff0000720c */ /* 0x040fe40001fa4270 */
[C---:B------:R-:W-:Y:S01]  /*86e0*/  ISETP.GT.AND P3, PT, R0.reuse, 0x8, P3 ;  /* 0x000000080000780c */ /* 0x040fe20001f64270 */
[----:B------:R-:W-:Y:S01]  /*86f0*/  @P4 STG.E desc[UR36][R4.64+0x3c4], R145 ;  /* 0x0003c49104004986 */ /* 0x000fe2000c101924 */
[----:B------:R-:W-:Y:S01]  /*8700*/  ISETP.GT.AND P4, PT, R0, RZ, P1 ;  /* 0x000000ff0000720c */ /* 0x000fe20000f84270 */
[-C--:B0-----:R-:W-:Y:S01]  /*8710*/  FMUL R9, R148, R155.reuse ;  /* 0x0000009b94097220 */ /* 0x081fe20000400000 */
[----:B------:R-:W-:Y:S01]  /*8720*/  ISETP.GT.AND P1, PT, R0, 0x8, P1 ;  /* 0x000000080000780c */ /* 0x000fe20000f24270 */
[----:B------:R-:W-:Y:S04]  /*8730*/  @P0 STG.E desc[UR36][R6.64+0x3c0], R3 ;  /* 0x0003c00306000986 */ /* 0x000fe8000c101924 */
[----:B------:R-:W-:Y:S01]  /*8740*/  @P2 STG.E desc[UR36][R6.64+0x3c4], R147 ;  /* 0x0003c49306002986 */ /* 0x000fe2000c101924 */
[----:B-1----:R-:W-:-:S03]  /*8750*/  FMUL R11, R150, R155 ;  /* 0x0000009b960b7220 */ /* 0x002fc60000400000 */
[----:B------:R-:W-:Y:S04]  /*8760*/  @P5 STG.E desc[UR36][R4.64+0x3e0], R9 ;  /* 0x0003e00904005986 */ /* 0x000fe8000c101924 */
[----:B------:R0:W-:Y:S02]  /*8770*/  @P4 STG.E desc[UR36][R4.64+0x3e4], R149 ;  /* 0x0003e49504004986 */ /* 0x0001e4000c101924 */
[----:B0-----:R-:W-:Y:S02]  /*8780*/  @P3 IMAD.MOV.U32 R4, RZ, RZ, R6 ;  /* 0x000000ffff043224 */ /* 0x001fe400078e0006 */
[----:B------:R-:W-:-:S05]  /*8790*/  @P3 IMAD.MOV.U32 R5, RZ, RZ, R7 ;  /* 0x000000ffff053224 */ /* 0x000fca00078e0007 */
[----:B------:R0:W-:Y:S04]  /*87a0*/  @P3 STG.E desc[UR36][R4.64+0x3e0], R11 ;  /* 0x0003e00b04003986 */ /* 0x0001e8000c101924 */
[----:B------:R0:W-:Y:S02]  /*87b0*/  @P1 STG.E desc[UR36][R6.64+0x3e4], R151 ;  /* 0x0003e49706001986 */ /* 0x0001e4000c101924 */
.L_x_286:
[----:B------:R-:W-:Y:S05]  /*87c0*/  BSYNC B0 ;  /* 0x0000000000007941 */ /* 0x000fea0003800000 */
.L_x_32:
[----:B------:R-:W-:Y:S01]  /*87d0*/  ULDC UR4, c[0x0][0xc] ;  /* 0x0000030000047ab9 */ /* 0x000fe20000000800 */
[----:B------:R-:W-:Y:S01]  /*87e0*/  ULDC UR5, c[0x0][0x10] ;  /* 0x0000040000057ab9 */ /* 0x000fe20000000800 */
[----:B0-----:R-:W0:Y:S01]  /*87f0*/  LDC R3, c[0x0][0x14] ;  /* 0x00000500ff037b82 */ /* 0x001e220000000800 */
[----:B------:R-:W-:Y:S01]  /*8800*/  UIMAD.WIDE.U32 UR4, UR4, UR5, URZ ;  /* 0x00000005040472a5 */ /* 0x000fe2000f8e003f */
[----:B------:R-:W-:Y:S01]  /*8810*/  PRMT R0, RZ, 0x7610, R0 ;  /* 0x00007610ff007816 */ /* 0x000fe20000000000 */
[----:B------:R-:W-:Y:S02]  /*8820*/  IMAD.MOV.U32 R153, RZ, RZ, -0x1 ;  /* 0xffffffffff997424 */ /* 0x000fe400078e00ff */
[----:B------:R-:W-:Y:S02]  /*8830*/  IMAD.MOV.U32 R23, RZ, RZ, -0x1 ;  /* 0xffffffffff177424 */ /* 0x000fe400078e00ff */
[----:B0-----:R-:W-:-:S04]  /*8840*/  IMAD.WIDE.U32 R16, R3, UR4, R16 ;  /* 0x0000000403107c25 */ /* 0x001fc8000f8e0010 */
[----:B------:R-:W-:Y:S01]  /*8850*/  IMAD R3, R3, UR5, RZ ;  /* 0x0000000503037c24 */ /* 0x000fe2000f8e02ff */
[----:B------:R-:W-:Y:S02]  /*8860*/  ULDC.64 UR4, c[0x0][0x650] ;  /* 0x0001940000047ab9 */ /* 0x000fe40000000a00 */
[----:B------:R-:W-:Y:S01]  /*8870*/  ISETP.GE.U32.AND P0, PT, R16, UR4, PT ;  /* 0x0000000410007c0c */ /* 0x000fe2000bf06070 */
[----:B------:R-:W-:-:S05]  /*8880*/  IMAD.IADD R17, R17, 0x1, R3 ;  /* 0x0000000111117824 */ /* 0x000fca00078e0203 */
[----:B------:R-:W-:-:S13]  /*8890*/  ISETP.GE.U32.AND.EX P0, PT, R17, UR5, PT, P0 ;  /* 0x0000000511007c0c */ /* 0x000fda000bf06100 */
[----:B------:R-:W-:Y:S05]  /*88a0*/  @P0 BRA `(.L_x_287) ;  /* 0x0000000400640947 */ /* 0x000fea0003800000 */
[----:B------:R-:W0:Y:S01]  /*88b0*/  S2R R12, SR_CTAID.X ;  /* 0x00000000000c7919 */ /* 0x000e220000002500 */
[----:B---3--:R-:W3:Y:S01]  /*88c0*/  LDC.64 R10, c[0x0][0x628] ;  /* 0x00018a00ff0a7b82 */ /* 0x008ee20000000a00 */
[----:B------:R-:W-:Y:S01]  /*88d0*/  ULDC UR4, c[0x0][0x150] ;  /* 0x0000540000047ab9 */ /* 0x000fe20000000800 */
[----:B-12-4-:R-:W-:Y:S01]  /*88e0*/  IMAD.MOV.U32 R8, RZ, RZ, R16 ;  /* 0x000000ffff087224 */ /* 0x016fe200078e0010 */
[----:B------:R-:W1:Y:S01]  /*88f0*/  S2R R24, SR_CTAID.Y ;  /* 0x0000000000187919 */ /* 0x000e620000002600 */
[----:B------:R-:W-:-:S04]  /*8900*/  IMAD.MOV.U32 R9, RZ, RZ, R17 ;  /* 0x000000ffff097224 */ /* 0x000fc800078e0011 */
[----:B------:R-:W2:Y:S08]  /*8910*/  LDC R21, c[0x0][0x144] ;  /* 0x00005100ff157b82 */ /* 0x000eb00000000800 */
[----:B------:R-:W4:Y:S08]  /*8920*/  LDC R0, c[0x0][0x630] ;  /* 0x00018c00ff007b82 */ /* 0x000f300000000800 */
[----:B------:R-:W1:Y:S01]  /*8930*/  LDC.64 R14, c[0x0][0x620] ;  /* 0x00018800ff0e7b82 */ /* 0x000e620000000a00 */
[----:B---3--:R-:W-:-:S04]  /*8940*/  ISETP.NE.U32.AND P0, PT, R10, RZ, PT ;  /* 0x000000ff0a00720c */ /* 0x008fc80003f05070 */
[----:B------:R-:W-:Y:S02]  /*8950*/  ISETP.NE.AND.EX P0, PT, R11, RZ, PT, P0 ;  /* 0x000000ff0b00720c */ /* 0x000fe40003f05300 */
[----:B0-----:R-:W-:-:S05]  /*8960*/  I2FP.F32.U32 R3, R12 ;  /* 0x0000000c00037245 */ /* 0x001fca0000201000 */
[----:B------:R-:W-:-:S04]  /*8970*/  FMUL R3, R3, UR4 ;  /* 0x0000000403037c20 */ /* 0x000fc80008400000 */
[----:B------:R0:W3:Y:S02]  /*8980*/  F2I.U32.TRUNC.NTZ R20, R3 ;  /* 0x0000000300147305 */ /* 0x0000e4000020f000 */
[----:B--2-4-:R-:W-:Y:S05]  /*8990*/  @!P0 BRA `(.L_x_288) ;  /* 0x0000000000288947 */ /* 0x014fea0003800000 */
[----:B0-----:R-:W0:Y:S02]  /*89a0*/  LDC R3, c[0x0][0x634] ;  /* 0x00018d00ff037b82 */ /* 0x001e240000000800 */
        /* <DEDUP_REMOVED lines=9> */
.L_x_288:
[----:B------:R-:W2:Y:S01]  /*8a40*/  LDC.64 R28, c[0x0][0x640] ;  /* 0x00019000ff1c7b82 */ /* 0x000ea20000000a00 */
[-CC-:B------:R-:W-:Y:S01]  /*8a50*/  SHF.R.U64 R23, R8, R0.reuse, R9.reuse ;  /* 0x0000000008177219 */ /* 0x180fe20000001209 */
[----:B---3--:R-:W-:Y:S01]  /*8a60*/  IMAD.MOV R20, RZ, RZ, -R20 ;  /* 0x000000ffff147224 */ /* 0x008fe200078e0a14 */
[----:B------:R-:W-:Y:S01]  /*8a70*/  SHF.R.U32.HI R0, RZ, R0, R9 ;  /* 0x00000000ff007219 */ /* 0x000fe20000011609 */
[----:B------:R-:W-:Y:S01]  /*8a80*/  ULDC UR4, c[0x0][0x154] ;  /* 0x0000550000047ab9 */ /* 0x000fe20000000800 */
[----:B0-----:R-:W-:Y:S01]  /*8a90*/  IADD3 R3, P0, RZ, -R23, RZ ;  /* 0x80000017ff037210 */ /* 0x001fe20007f1e0ff */
[----:B------:R-:W-:Y:S02]  /*8aa0*/  IMAD R21, R21, R20, R12 ;  /* 0x0000001415157224 */ /* 0x000fe400078e020c */
[----:B------:R-:W0:Y:S01]  /*8ab0*/  LDC R6, c[0x0][0x618] ;  /* 0x00018600ff067b82 */ /* 0x000e220000000800 */
[----:B------:R-:W-:Y:S02]  /*8ac0*/  IMAD.MOV.U32 R7, RZ, RZ, 0x1 ;  /* 0x00000001ff077424 */ /* 0x000fe400078e00ff */
[----:B------:R-:W-:-:S04]  /*8ad0*/  IMAD.X R5, RZ, RZ, ~R0, P0 ;  /* 0x000000ffff057224 */ /* 0x000fc800000e0e00 */
[-C--:B-1----:R-:W-:Y:S01]  /*8ae0*/  IMAD R0, R5, R14.reuse, RZ ;  /* 0x0000000e05007224 */ /* 0x082fe200078e02ff */
[----:B------:R-:W1:Y:S01]  /*8af0*/  LDC R8, c[0x0][0x608] ;  /* 0x00018200ff087b82 */ /* 0x000e620000000800 */
[----:B------:R-:W-:-:S04]  /*8b00*/  IMAD.WIDE.U32 R4, R3, R14, R16 ;  /* 0x0000000e03047225 */ /* 0x000fc800078e0010 */
[----:B------:R-:W-:Y:S01]  /*8b10*/  IMAD R3, R3, R15, R0 ;  /* 0x0000000f03037224 */ /* 0x000fe200078e0200 */
[----:B------:R-:W-:Y:S02]  /*8b20*/  I2FP.F32.U32 R0, R24 ;  /* 0x0000001800007245 */ /* 0x000fe40000201000 */
[----:B------:R-:W3:Y:S01]  /*8b30*/  LDC R26, c[0x0][0x658] ;  /* 0x00019600ff1a7b82 */ /* 0x000ee20000000800 */
[----:B------:R-:W-:Y:S01]  /*8b40*/  IMAD.IADD R3, R5, 0x1, R3 ;  /* 0x0000000105037824 */ /* 0x000fe200078e0203 */
[----:B--2---:R-:W-:Y:S01]  /*8b50*/  ISETP.NE.U32.AND P0, PT, R28, RZ, PT ;  /* 0x000000ff1c00720c */ /* 0x004fe20003f05070 */
[----:B------:R-:W-:Y:S01]  /*8b60*/  FMUL R0, R0, UR4 ;  /* 0x0000000400007c20 */ /* 0x000fe20008400000 */
[----:B------:R-:W-:Y:S02]  /*8b70*/  IMAD.MOV.U32 R5, RZ, RZ, -0x1 ;  /* 0xffffffffff057424 */ /* 0x000fe400078e00ff */
[----:B------:R-:W-:Y:S01]  /*8b80*/  ISETP.NE.AND.EX P0, PT, R29, RZ, PT, P0 ;  /* 0x000000ff1d00720c */ /* 0x000fe20003f05300 */
[----:B------:R2:W4:Y:S01]  /*8b90*/  F2I.U32.TRUNC.NTZ R13, R0 ;  /* 0x00000000000d7305 */ /* 0x000522000020f000 */
[----:B------:R-:W2:Y:S01]  /*8ba0*/  LDC R15, c[0x0][0x148] ;  /* 0x00005200ff0f7b82 */ /* 0x000ea20000000800 */
[----:B0-----:R-:W-:-:S02]  /*8bb0*/  SHF.R.U64 R12, R4, R6, R3 ;  /* 0x00000006040c7219 */ /* 0x001fc40000001203 */
[----:B------:R-:W-:-:S05]  /*8bc0*/  SHF.R.U32.HI R3, RZ, R6, R3 ;  /* 0x00000006ff037219 */ /* 0x000fca0000011603 */
[----:B------:R-:W0:Y:S01]  /*8bd0*/  LDC R20, c[0x0][0x600] ;  /* 0x00018000ff147b82 */ /* 0x000e220000000800 */
[-CC-:B-1----:R-:W-:Y:S02]  /*8be0*/  SHF.R.U64 R10, R12, R8.reuse, R3.reuse ;  /* 0x000000080c0a7219 */ /* 0x182fe40000001203 */
[----:B------:R-:W-:-:S05]  /*8bf0*/  SHF.R.U32.HI R3, RZ, R8, R3 ;  /* 0x00000008ff037219 */ /* 0x000fca0000011603 */
[----:B------:R-:W1:Y:S01]  /*8c00*/  LDC R27, c[0x0][0x648] ;  /* 0x00019200ff1b7b82 */ /* 0x000e620000000800 */
[-C--:B---3--:R-:W-:Y:S02]  /*8c10*/  SHF.L.U32 R4, R5, R26.reuse, RZ ;  /* 0x0000001a05047219 */ /* 0x088fe400000006ff */
[--C-:B------:R-:W-:Y:S02]  /*8c20*/  SHF.R.U64 R14, R10, R26, R3.reuse ;  /* 0x0000001a0a0e7219 */ /* 0x100fe40000001203 */
[----:B------:R-:W-:Y:S02]  /*8c30*/  LOP3.LUT R25, RZ, R4, RZ, 0x33, !PT ;  /* 0x00000004ff197212 */ /* 0x000fe400078e33ff */
[-C--:B------:R-:W-:Y:S01]  /*8c40*/  SHF.R.U32.HI R5, RZ, R26.reuse, R3 ;  /* 0x0000001aff057219 */ /* 0x080fe20000011603 */
[----:B------:R-:W3:Y:S01]  /*8c50*/  LDC R30, c[0x0][0x638] ;  /* 0x00018e00ff1e7b82 */ /* 0x000ee20000000800 */
[----:B------:R-:W-:Y:S01]  /*8c60*/  SHF.L.U32 R154, R7, R26, RZ ;  /* 0x0000001a079a7219 */ /* 0x000fe200000006ff */
[----:B------:R-:W-:-:S06]  /*8c70*/  IMAD.MOV.U32 R4, RZ, RZ, R14 ;  /* 0x000000ffff047224 */ /* 0x000fcc00078e000e */
[----:B------:R-:W0:Y:S01]  /*8c80*/  LDC R31, c[0x0][0x610] ;  /* 0x00018400ff1f7b82 */ /* 0x000e220000000800 */
[----:B----4-:R-:W-:Y:S05]  /*8c90*/  @!P0 BRA `(.L_x_289) ;  /* 0x0000000000288947 */ /* 0x010fea0003800000 */
        /* <DEDUP_REMOVED lines=10> */
.L_x_289:
[----:B------:R-:W-:Y:S01]  /*8d40*/  ISETP.NE.AND P0, PT, R2, 0x1, PT ;  /* 0x000000010200780c */ /* 0x000fe20003f05270 */
[----:B0-----:R-:W-:Y:S01]  /*8d50*/  VIADD R7, R20, 0xffffffff ;  /* 0xffffffff14077836 */ /* 0x001fe20000000000 */
[----:B-12---:R-:W-:Y:S01]  /*8d60*/  SHF.R.U64 R0, R4, R27, R5 ;  /* 0x0000001b04007219 */ /* 0x006fe20000001205 */
[----:B------:R-:W-:Y:S01]  /*8d70*/  IMAD.MOV R13, RZ, RZ, -R13 ;  /* 0x000000ffff0d7224 */ /* 0x000fe200078e0a0d */
[----:B------:R-:W-:Y:S01]  /*8d80*/  LOP3.LUT R5, R10, R25, RZ, 0xc0, !PT ;  /* 0x000000190a057212 */ /* 0x000fe200078ec0ff */
[----:B------:R-:W-:Y:S02]  /*8d90*/  IMAD.MOV.U32 R4, RZ, RZ, 0x1 ;  /* 0x00000001ff047424 */ /* 0x000fe400078e00ff */
[----:B------:R-:W-:Y:S02]  /*8da0*/  IMAD.MOV R3, RZ, RZ, -R0 ;  /* 0x000000ffff037224 */ /* 0x000fe400078e0a00 */
[----:B------:R-:W-:Y:S01]  /*8db0*/  IMAD R154, R154, R0, R5 ;  /* 0x000000009a9a7224 */ /* 0x000fe200078e0205 */
[----:B------:R-:W-:Y:S01]  /*8dc0*/  LOP3.LUT R5, R12, R7, RZ, 0xc0, !PT ;  /* 0x000000070c057212 */ /* 0x000fe200078ec0ff */
[----:B---3--:R-:W-:-:S02]  /*8dd0*/  IMAD R0, R3, R30, R14 ;  /* 0x0000001e03007224 */ /* 0x008fc400078e020e */
[----:B------:R-:W-:Y:S02]  /*8de0*/  @P0 IMAD R21, R15, R13, R24 ;  /* 0x0000000d0f150224 */ /* 0x000fe400078e0218 */
[----:B------:R-:W-:Y:S01]  /*8df0*/  IMAD R3, R0, R20, R5 ;  /* 0x0000001400037224 */ /* 0x000fe200078e0205 */
[----:B------:R-:W-:Y:S01]  /*8e00*/  PRMT R0, R4, 0x7610, R0 ;  /* 0x0000761004007816 */ /* 0x000fe20000000000 */
[----:B------:R-:W-:-:S05]  /*8e10*/  IMAD R154, R154, R31, R21 ;  /* 0x0000001f9a9a7224 */ /* 0x000fca00078e0215 */
[----:B------:R-:W-:Y:S02]  /*8e20*/  SEL R153, R3, R154, !P0 ;  /* 0x0000009a03997207 */ /* 0x000fe40004000000 */
[----:B------:R-:W-:-:S07]  /*8e30*/  SEL R154, R154, R3, !P0 ;  /* 0x000000039a9a7207 */ /* 0x000fce0004000000 */
.L_x_287:
[----:B------:R-:W-:-:S13]  /*8e40*/  LOP3.LUT P0, RZ, R0, 0xff, RZ, 0xc0, !PT ;  /* 0x000000ff00ff7812 */ /* 0x000fda000780c0ff */
[----:B------:R-:W-:Y:S05]  /*8e50*/  @P0 BRA `(.L_x_290) ;  /* 0xffffff8000d80947 */ /* 0x000fea000383ffff */
[----:B------:R-:W-:Y:S05]  /*8e60*/  EXIT ;  /* 0x000000000000794d */ /* 0x000fea0003800000 */
.L_x_7:
[----:B0-----:R-:W-:Y:S01]  /*8e70*/  ULDC.64 UR4, c[0x0][0x650] ;  /* 0x0001940000047ab9 */ /* 0x001fe20000000a00 */
        /* <DEDUP_REMOVED lines=25> */
.L_x_292:
[----:B------:R-:W0:Y:S01]  /*9010*/  LDC.64 R28, c[0x0][0x640] ;  /* 0x00019000ff1c7b82 */ /* 0x000e220000000a00 */
[-CC-:B------:R-:W-:Y:S01]  /*9020*/  SHF.R.U64 R22, R12, R6.reuse, R13.reuse ;  /* 0x000000060c167219 */ /* 0x180fe2000000120d */
[----:B------:R-:W-:Y:S01]  /*9030*/  IMAD.MOV.U32 R30, RZ, RZ, 0x1 ;  /* 0x00000001ff1e7424 */ /* 0x000fe200078e00ff */
[----:B------:R-:W-:Y:S02]  /*9040*/  SHF.R.U32.HI R6, RZ, R6, R13 ;  /* 0x00000006ff067219 */ /* 0x000fe4000001160d */
        /* <DEDUP_REMOVED lines=8> */
[----:B------:R-:W-:Y:S01]  /*90d0*/  IMAD.IADD R9, R9, 0x1, R11 ;  /* 0x0000000109097824 */ /* 0x000fe200078e020b */
[----:B0-----:R-:W-:-:S04]  /*90e0*/  ISETP.NE.U32.AND P0, PT, R28, RZ, PT ;  /* 0x000000ff1c00720c */ /* 0x001fc80003f05070 */
[----:B------:R-:W-:Y:S02]  /*90f0*/  ISETP.NE.AND.EX P0, PT, R29, RZ, PT, P0 ;  /* 0x000000ff1d00720c */ /* 0x000fe40003f05300 */
[----:B------:R-:W0:Y:S01]  /*9100*/  LDC R20, c[0x0][0x600] ;  /* 0x00018000ff147b82 */ /* 0x000e220000000800 */
[-CC-:B-1----:R-:W-:Y:S01]  /*9110*/  SHF.R.U64 R14, R8, R10.reuse, R9.reuse ;  /* 0x0000000a080e7219 */ /* 0x182fe20000001209 */
[----:B------:R-:W-:Y:S01]  /*9120*/  IMAD.MOV.U32 R8, RZ, RZ, -0x1 ;  /* 0xffffffffff087424 */ /* 0x000fe200078e00ff */
[----:B------:R-:W-:-:S05]  /*9130*/  SHF.R.U32.HI R9, RZ, R10, R9 ;  /* 0x0000000aff097219 */ /* 0x000fca0000011609 */
[----:B------:R-:W1:Y:S01]  /*9140*/  LDC R26, c[0x0][0x648] ;  /* 0x00019200ff1a7b82 */ /* 0x000e620000000800 */
[-CC-:B--2---:R-:W-:Y:S02]  /*9150*/  SHF.R.U64 R21, R14, R12.reuse, R9.reuse ;  /* 0x0000000c0e157219 */ /* 0x184fe40000001209 */
[----:B------:R-:W-:-:S05]  /*9160*/  SHF.R.U32.HI R6, RZ, R12, R9 ;  /* 0x0000000cff067219 */ /* 0x000fca0000011609 */
[----:B------:R-:W2:Y:S01]  /*9170*/  LDC R27, c[0x0][0x638] ;  /* 0x00018e00ff1b7b82 */ /* 0x000ea20000000800 */
[-C--:B---3--:R-:W-:Y:S02]  /*9180*/  SHF.L.U32 R8, R8, R25.reuse, RZ ;  /* 0x0000001908087219 */ /* 0x088fe400000006ff */
[-CC-:B------:R-:W-:Y:S02]  /*9190*/  SHF.R.U64 R23, R21, R25.reuse, R6.reuse ;  /* 0x0000001915177219 */ /* 0x180fe40000001206 */
[----:B------:R-:W-:Y:S02]  /*91a0*/  LOP3.LUT R32, RZ, R8, RZ, 0x33, !PT ;  /* 0x00000008ff207212 */ /* 0x000fe400078e33ff */
[----:B------:R-:W-:Y:S01]  /*91b0*/  SHF.R.U32.HI R9, RZ, R25, R6 ;  /* 0x00000019ff097219 */ /* 0x000fe20000011606 */
[----:B------:R-:W3:Y:S01]  /*91c0*/  LDC R31, c[0x0][0x610] ;  /* 0x00018400ff1f7b82 */ /* 0x000ee20000000800 */
[----:B------:R-:W-:Y:S01]  /*91d0*/  IMAD.MOV.U32 R8, RZ, RZ, R23 ;  /* 0x000000ffff087224 */ /* 0x000fe200078e0017 */
[----:B------:R-:W-:Y:S06]  /*91e0*/  @!P0 BRA `(.L_x_293) ;  /* 0x0000000000288947 */ /* 0x000fec0003800000 */
        /* <DEDUP_REMOVED lines=10> */
.L_x_293:
[----:B------:R-:W-:Y:S02]  /*9290*/  ISETP.NE.AND P0, PT, R2, 0x1, PT ;  /* 0x000000010200780c */ /* 0x000fe40003f05270 */
[----:B-1----:R-:W-:Y:S01]  /*92a0*/  SHF.R.U64 R6, R8, R26, R9 ;  /* 0x0000001a08067219 */ /* 0x002fe20000001209 */
[----:B0-----:R-:W-:Y:S01]  /*92b0*/  VIADD R9, R20, 0xffffffff ;  /* 0xffffffff14097836 */ /* 0x001fe20000000000 */
[----:B------:R-:W-:Y:S02]  /*92c0*/  SHF.L.U32 R30, R30, R25, RZ ;  /* 0x000000191e1e7219 */ /* 0x000fe400000006ff */
[----:B------:R-:W-:Y:S01]  /*92d0*/  LOP3.LUT R5, R21, R32, RZ, 0xc0, !PT ;  /* 0x0000002015057212 */ /* 0x000fe200078ec0ff */
[----:B------:R-:W-:-:S04]  /*92e0*/  IMAD.MOV R8, RZ, RZ, -R6 ;  /* 0x000000ffff087224 */ /* 0x000fc800078e0a06 */
[----:B------:R-:W-:Y:S01]  /*92f0*/  IMAD R6, R30, R6, R5 ;  /* 0x000000061e067224 */ /* 0x000fe200078e0205 */
[----:B------:R-:W-:Y:S01]  /*9300*/  LOP3.LUT R5, R14, R9, RZ, 0xc0, !PT ;  /* 0x000000090e057212 */ /* 0x000fe200078ec0ff */
[----:B------:R-:W-:Y:S02]  /*9310*/  @P0 IMAD R3, R7, R24, R4 ;  /* 0x0000001807030224 */ /* 0x000fe400078e0204 */
[----:B--2---:R-:W-:Y:S02]  /*9320*/  IMAD R4, R8, R27, R23 ;  /* 0x0000001b08047224 */ /* 0x004fe400078e0217 */
[----:B---3--:R-:W-:Y:S02]  /*9330*/  IMAD R3, R6, R31, R3 ;  /* 0x0000001f06037224 */ /* 0x008fe400078e0203 */
[----:B------:R-:W-:Y:S02]  /*9340*/  IMAD R4, R4, R20, R5 ;  /* 0x0000001404047224 */ /* 0x000fe400078e0205 */
[----:B------:R-:W-:-:S02]  /*9350*/  IMAD.MOV.U32 R8, RZ, RZ, 0x1 ;  /* 0x00000001ff087424 */ /* 0x000fc400078e00ff */
[----:B------:R-:W-:Y:S01]  /*9360*/  IMAD.MOV.U32 R6, RZ, RZ, R22 ;  /* 0x000000ffff067224 */ /* 0x000fe200078e0016 */
[----:B------:R-:W-:Y:S02]  /*9370*/  SEL R21, R4, R3, !P0 ;  /* 0x0000000304157207 */ /* 0x000fe40004000000 */
[----:B------:R-:W-:-:S07]  /*9380*/  SEL R20, R3, R4, !P0 ;  /* 0x0000000403147207 */ /* 0x000fce0004000000 */
.L_x_291:
[----:B------:R-:W-:-:S08]  /*9390*/  NOP ;  /* 0x0000000000007918 */ /* 0x000fd00000000000 */
[----:B------:R-:W0:-:S00]  /*93a0*/  USETMAXREG.DEALLOC.CTAPOOL 0x28 ;  /* 0x00000028000079c8 */ /* 0x000e0000080e0500 */
[----:B0-----:R-:W-:-:S13]  /*93b0*/  ISETP.NE.AND P0, PT, R0, RZ, PT ;  /* 0x000000ff0000720c */ /* 0x001fda0003f05270 */
[----:B------:R-:W-:Y:S05]  /*93c0*/  @P0 EXIT ;  /* 0x000000000000094d */ /* 0x000fea0003800000 */
[----:B------:R-:W-:Y:S01]  /*93d0*/  LOP3.LUT P0, RZ, R8, 0xff, RZ, 0xc0, !PT ;  /* 0x000000ff08ff7812 */ /* 0x000fe2000780c0ff */
[----:B------:R-:W-:Y:S02]  /*93e0*/  IMAD.MOV.U32 R0, RZ, RZ, 0x1 ;  /* 0x00000001ff007424 */ /* 0x000fe400078e00ff */
[----:B------:R-:W-:-:S10]  /*93f0*/  IMAD.MOV.U32 R3, RZ, RZ, RZ ;  /* 0x000000ffff037224 */ /* 0x000fd400078e00ff */
[----:B------:R-:W-:Y:S05]  /*9400*/  @!P0 BRA `(.L_x_294) ;  /* 0x0000000c00788947 */ /* 0x000fea0003800000 */
[----:B------:R-:W0:Y:S01]  /*9410*/  LDC R0, c[0x0][0x28c] ;  /* 0x0000a300ff007b82 */ /* 0x000e220000000800 */
[----:B------:R-:W1:Y:S01]  /*9420*/  S2R R11, SR_CgaCtaId ;  /* 0x00000000000b7919 */ /* 0x000e620000008800 */
[----:B------:R-:W-:Y:S01]  /*9430*/  ULDC UR5, c[0x0][0x658] ;  /* 0x0001960000057ab9 */ /* 0x000fe20000000800 */
[----:B------:R-:W-:Y:S01]  /*9440*/  UMOV UR7, 0xffffffff ;  /* 0xffffffff00077882 */ /* 0x000fe20000000000 */
[----:B------:R-:W-:Y:S01]  /*9450*/  ULDC UR6, c[0x0][0xc] ;  /* 0x0000030000067ab9 */ /* 0x000fe20000000800 */
[----:B------:R-:W-:Y:S01]  /*9460*/  USHF.L.U32 UR9, UR7, UR5, URZ ;  /* 0x0000000507097299 */ /* 0x000fe2000800063f */
[----:B------:R-:W-:Y:S01]  /*9470*/  BSSY B0, `(.L_x_294) ;  /* 0x00000d7000007945 */ /* 0x000fe20003800000 */
[----:B------:R-:W-:Y:S01]  /*9480*/  UMOV UR8, 0x1 ;  /* 0x0000000100087882 */ /* 0x000fe20000000000 */
[----:B------:R-:W-:Y:S01]  /*9490*/  ULDC UR7, c[0x0][0x10] ;  /* 0x0000040000077ab9 */ /* 0x000fe20000000800 */
[----:B------:R-:W-:Y:S01]  /*94a0*/  USHF.L.U32 UR5, UR8, UR5, URZ ;  /* 0x0000000508057299 */ /* 0x000fe2000800063f */
[----:B------:R-:W-:Y:S01]  /*94b0*/  IMAD.MOV.U32 R9, RZ, RZ, 0x1 ;  /* 0x00000001ff097424 */ /* 0x000fe200078e00ff */
[----:B------:R-:W-:Y:S01]  /*94c0*/  UIMAD.WIDE.U32 UR6, UR6, UR7, URZ ;  /* 0x00000007060672a5 */ /* 0x000fe2000f8e003f */
[----:B------:R-:W-:Y:S01]  /*94d0*/  LOP3.LUT R13, R19, 0x2, RZ, 0xfc, !PT ;  /* 0x00000002130d7812 */ /* 0x000fe200078efcff */
[----:B------:R-:W-:Y:S01]  /*94e0*/  ULDC UR8, c[0x0][0x14] ;  /* 0x0000050000087ab9 */ /* 0x000fe20000000800 */
[----:B------:R-:W-:Y:S01]  /*94f0*/  ULDC UR4, c[0x0][0x600] ;  /* 0x0001800000047ab9 */ /* 0x000fe20000000800 */
[----:B------:R-:W-:-:S02]  /*9500*/  UIMAD.WIDE.U32 UR30, UR6, UR8, URZ ;  /* 0x00000008061e72a5 */ /* 0x000fc4000f8e003f */
[----:B------:R-:W-:Y:S02]  /*9510*/  UIMAD UR7, UR7, UR8, URZ ;  /* 0x00000008070772a4 */ /* 0x000fe4000f8e023f */
[----:B------:R-:W-:Y:S02]  /*9520*/  UIADD3 UR4, UR4, -0x1, URZ ;  /* 0xffffffff04047890 */ /* 0x000fe4000fffe03f */
[----:B------:R-:W-:Y:S02]  /*9530*/  ULOP3.LUT UR6, URZ, UR9, URZ, 0x33, !UPT ;  /* 0x000000093f067292 */ /* 0x000fe4000f8e333f */
[----:B------:R-:W-:Y:S01]  /*9540*/  UIADD3 UR7, UR31, UR7, URZ ;  /* 0x000000071f077290 */ /* 0x000fe2000fffe03f */
[----:B0-----:R-:W-:Y:S01]  /*9550*/  VIADD R0, R0, 0x3f ;  /* 0x0000003f00007836 */ /* 0x001fe20000000000 */
[----:B------:R-:W-:-:S04]  /*9560*/  ULDC.64 UR38, c[0x0][0x198] ;  /* 0x0000660000267ab9 */ /* 0x000fc80000000a00 */
[----:B------:R-:W-:-:S04]  /*9570*/  SHF.R.S32.HI R3, RZ, 0x1f, R0 ;  /* 0x0000001fff037819 */ /* 0x000fc80000011400 */
[----:B------:R-:W-:Y:S01]  /*9580*/  LEA.HI R8, R3, R0, RZ, 0x6 ;  /* 0x0000000003087211 */ /* 0x000fe200078f30ff */
[C---:B-1----:R-:W-:Y:S02]  /*9590*/  IMAD.SHL.U32 R10, R11.reuse, 0x80, RZ ;  /* 0x000000800b0a7824 */ /* 0x042fe400078e00ff */
[----:B------:R-:W-:Y:S01]  /*95a0*/  IMAD.SHL.U32 R11, R11, 0x1000, RZ ;  /* 0x000010000b0b7824 */ /* 0x000fe200078e00ff */
[----:B------:R-:W-:Y:S01]  /*95b0*/  SHF.R.S32.HI R8, RZ, 0x6, R8 ;  /* 0x00000006ff087819 */ /* 0x000fe20000011408 */
[----:B------:R-:W-:Y:S01]  /*95c0*/  IMAD.MOV.U32 R0, RZ, RZ, 0x1 ;  /* 0x00000001ff007424 */ /* 0x000fe200078e00ff */
[----:B------:R-:W-:Y:S01]  /*95d0*/  LOP3.LUT R10, R10, 0x80, RZ, 0xc0, !PT ;  /* 0x000000800a0a7812 */ /* 0x000fe200078ec0ff */
[----:B------:R-:W-:Y:S01]  /*95e0*/  IMAD.MOV.U32 R3, RZ, RZ, RZ ;  /* 0x000000ffff037224 */ /* 0x000fe200078e00ff */
[----:B------:R-:W-:Y:S01]  /*95f0*/  LOP3.LUT R11, R11, 0x1000, RZ, 0xc0, !PT ;  /* 0x000010000b0b7812 */ /* 0x000fe200078ec0ff */
[----:B------:R-:W-:-:S07]  /*9600*/  VIADD R12, R8, 0x1 ;  /* 0x00000001080c7836 */ /* 0x000fce0000000000 */
.L_x_305:
[----:B------:R-:W-:-:S03]  /*9610*/  UMOV UR8, 0xffffffff ;  /* 0xffffffff00087882 */ /* 0x000fc60000000000 */
[----:B------:R-:W-:Y:S05]  /*9620*/  BRA.DIV UR8, `(.L_x_295) ;  /* 0x0000000e08907947 */ /* 0x000fea000b800000 */
[----:B------:R-:W-:-:S13]  /*9630*/  ELECT P6, URZ, PT ;  /* 0x00000000003f782f */ /* 0x000fda00038c0000 */
.L_x_314:
[----:B------:R-:W0:Y:S01]  /*9640*/  LDC R4, c[0x0][0x28c] ;  /* 0x0000a300ff047b82 */ /* 0x000e220000000800 */
[----:B------:R-:W-:Y:S01]  /*9650*/  BSSY B1, `(.L_x_296) ;  /* 0x0000044000017945 */ /* 0x000fe20003800000 */
[----:B0-----:R-:W-:-:S13]  /*9660*/  ISETP.LT.OR P6, PT, R4, 0x1, !P6 ;  /* 0x000000010400780c */ /* 0x001fda00077c1670 */
[----:B------:R-:W-:Y:S05]  /*9670*/  @P6 BRA `(.L_x_297) ;  /* 0x0000000400046947 */ /* 0x000fea0003800000 */
[----:B------:R-:W-:Y:S02]  /*9680*/  IMAD.SHL.U32 R22, R20, 0x80, RZ ;  /* 0x0000008014167824 */ /* 0x000fe400078e00ff */
[----:B------:R-:W-:Y:S02]  /*9690*/  IMAD R21, R21, 0x100, R10 ;  /* 0x0000010015157824 */ /* 0x000fe400078e020a */
[----:B------:R-:W-:Y:S02]  /*96a0*/  IMAD.MOV.U32 R24, RZ, RZ, RZ ;  /* 0x000000ffff187224 */ /* 0x000fe400078e00ff */
[----:B------:R-:W-:Y:S02]  /*96b0*/  IMAD.MOV.U32 R4, RZ, RZ, R12 ;  /* 0x000000ffff047224 */ /* 0x000fe400078e000c */
[----:B------:R-:W-:Y:S02]  /*96c0*/  IMAD.MOV.U32 R5, RZ, RZ, R0 ;  /* 0x000000ffff057224 */ /* 0x000fe400078e0000 */
[----:B------:R-:W-:-:S07]  /*96d0*/  IMAD.MOV.U32 R14, RZ, RZ, R3 ;  /* 0x000000ffff0e7224 */ /* 0x000fce00078e0003 */
.L_x_300:
[----:B------:R-:W0:Y:S01]  /*96e0*/  S2R R20, SR_CgaCtaId ;  /* 0x0000000000147919 */ /* 0x000e220000008800 */
[----:B------:R-:W-:Y:S02]  /*96f0*/  MOV R7, 0x400 ;  /* 0x0000040000077802 */ /* 0x000fe40000000f00 */
[----:B------:R-:W-:-:S13]  /*9700*/  LOP3.LUT P1, RZ, R18, 0x7f, RZ, 0xc0, !PT ;  /* 0x0000007f12ff7812 */ /* 0x000fda000782c0ff */
[----:B------:R-:W1:Y:S01]  /*9710*/  @!P1 LDC R15, c[0x0][0x500] ;  /* 0x00014000ff0f9b82 */ /* 0x000e620000000800 */
[----:B0-----:R-:W-:Y:S02]  /*9720*/  LEA R23, R20, R7, 0x18 ;  /* 0x0000000714177211 */ /* 0x001fe400078ec0ff */
[----:B------:R-:W-:-:S03]  /*9730*/  SHF.L.U32 R7, R5, 0x1f, RZ ;  /* 0x0000001f05077819 */ /* 0x000fc600000006ff */
[----:B------:R-:W-:-:S04]  /*9740*/  IMAD R20, R14, 0x8, R23 ;  /* 0x000000080e147824 */ /* 0x000fc800078e0217 */
[----:B------:R-:W0:Y:S02]  /*9750*/  SYNCS.PHASECHK.TRANS64.TRYWAIT P0, [R20+URZ+0x10], R7 ;  /* 0x00001007140075a7 */ /* 0x000e24000800017f */
[----:B01----:R-:W-:Y:S05]  /*9760*/  @!P0 BRA `(.L_x_298) ;  /* 0x0000000c00608947 */ /* 0x003fea0003800000 */
.L_x_315:
[----:B0-----:R-:W-:Y:S01]  /*9770*/  PRMT R7, R13, 0x9910, RZ ;  /* 0x000099100d077816 */ /* 0x001fe200000000ff */
[----:B------:R0:W-:Y:S03]  /*9780*/  @!P1 SYNCS.ARRIVE.TRANS64 RZ, [R20+URZ], R15 ;  /* 0x0000000f14ff99a7 */ /* 0x0001e6000800003f */
[----:B------:R-:W-:-:S13]  /*9790*/  ISETP.NE.AND P0, PT, R7, 0x2, PT ;  /* 0x000000020700780c */ /* 0x000fda0003f05270 */
[----:B0-----:R-:W-:Y:S05]  /*97a0*/  @P0 BRA `(.L_x_299) ;  /* 0x0000000000040947 */ /* 0x001fea0003800000 */
[----:B------:R-:W-:Y:S01]  /*97b0*/  BPT.TRAP 0x1 ;  /* 0x000000040000795c */ /* 0x000fe20000300000 */
.L_x_299:
[----:B------:R-:W-:Y:S01]  /*97c0*/  IMAD R7, R14, 0x8000, R23 ;  /* 0x000080000e077824 */ /* 0x000fe200078e0217 */
[----:B------:R-:W-:Y:S01]  /*97d0*/  R2UR UR34, R24 ;  /* 0x00000000182272ca */ /* 0x000fe200000e0000 */
[----:B------:R-:W-:Y:S01]  /*97e0*/  VIADD R4, R4, 0xffffffff ;  /* 0xffffffff04047836 */ /* 0x000fe20000000000 */
[----:B------:R-:W-:Y:S01]  /*97f0*/  R2UR UR33, R20 ;  /* 0x00000000142172ca */ /* 0x000fe200000e0000 */
[----:B------:R-:W-:Y:S01]  /*9800*/  UIADD3 UR14, UP0, UR38, 0xf0, URZ ;  /* 0x000000f0260e7890 */ /* 0x000fe2000ff1e03f */
[----:B------:R-:W-:Y:S01]  /*9810*/  R2UR UR24, R7 ;  /* 0x00000000071872ca */ /* 0x000fe200000e0000 */
[----:B------:R-:W-:Y:S01]  /*9820*/  IMAD R7, R14, 0x4000, R11 ;  /* 0x000040000e077824 */ /* 0x000fe200078e020b */
[----:B------:R-:W-:Y:S01]  /*9830*/  R2UR UR36, R6 ;  /* 0x00000000062472ca */ /* 0x000fe200000e0000 */
[----:B------:R-:W-:Y:S01]  /*9840*/  UIADD3 UR40, UP1, UR38, 0x1f0, URZ ;  /* 0x000001f026287890 */ /* 0x000fe2000ff3e03f */
[----:B------:R-:W-:Y:S01]  /*9850*/  R2UR UR35, R22 ;  /* 0x00000000162372ca */ /* 0x000fe200000e0000 */
[----:B------:R-:W-:Y:S01]  /*9860*/  IMAD R7, R7, 0x4, R23 ;  /* 0x0000000407077824 */ /* 0x000fe200078e0217 */
[----:B------:R-:W-:Y:S01]  /*9870*/  R2UR UR19, R21 ;  /* 0x00000000151372ca */ /* 0x000fe200000e0000 */
[----:B------:R-:W-:Y:S01]  /*9880*/  UIADD3.X UR15, URZ, UR39, URZ, UP0, !UPT ;  /* 0x000000273f0f7290 */ /* 0x000fe200087fe43f */
[----:B------:R-:W-:Y:S01]  /*9890*/  ISETP.GT.AND P1, PT, R4, 0x1, PT ;  /* 0x000000010400780c */ /* 0x000fe20003f24270 */
[----:B------:R-:W-:Y:S01]  /*98a0*/  UIADD3 UR26, UR34, 0x20, URZ ;  /* 0x00000020221a7890 */ /* 0x000fe2000fffe03f */
[----:B------:R-:W-:Y:S01]  /*98b0*/  R2UR UR8, R7 ;  /* 0x00000000070872ca */ /* 0x000fe200000e0000 */
[----:B------:R-:W-:Y:S01]  /*98c0*/  UIADD3.X UR41, URZ, UR39, URZ, UP1, !UPT ;  /* 0x000000273f297290 */ /* 0x000fe20008ffe43f */
[----:B------:R-:W-:Y:S01]  /*98d0*/  VIADD R14, R14, 0x1 ;  /* 0x000000010e0e7836 */ /* 0x000fe20000000000 */
[----:B------:R-:W-:Y:S01]  /*98e0*/  UIADD3 UR32, UR24, 0x100, URZ ;  /* 0x0000010018207890 */ /* 0x000fe2000fffe03f */
[----:B------:R-:W-:Y:S01]  /*98f0*/  VIADD R24, R24, 0x40 ;  /* 0x0000004018187836 */ /* 0x000fe20000000000 */
[----:B------:R-:W-:Y:S01]  /*9900*/  UIADD3 UR24, UR24, 0x4100, URZ ;  /* 0x0000410018187890 */ /* 0x000fe2000fffe03f */
[----:B------:R-:W-:Y:S01]  /*9910*/  UMOV UR22, 0x0 ;  /* 0x0000000000167882 */ /* 0x000fe20000000000 */
[----:B------:R-:W-:Y:S01]  /*9920*/  UMOV UR23, 0x10000000 ;  /* 0x1000000000177882 */ /* 0x000fe20000000000 */
[----:B------:R-:W-:Y:S01]  /*9930*/  ISETP.NE.AND P0, PT, R14, 0x2, PT ;  /* 0x000000020e00780c */ /* 0x000fe20003f05270 */
[----:B------:R-:W-:Y:S01]  /*9940*/  UMOV UR25, UR33 ;  /* 0x0000002100197c82 */ /* 0x000fe20008000000 */
[----:B------:R-:W-:Y:S01]  /*9950*/  UMOV UR28, UR36 ;  /* 0x00000024001c7c82 */ /* 0x000fe20008000000 */
[----:B------:R-:W-:-:S02]  /*9960*/  UMOV UR27, UR35 ;  /* 0x00000023001b7c82 */ /* 0x000fc40008000000 */
[----:B------:R-:W-:Y:S01]  /*9970*/  UIADD3 UR16, UR8, 0x10100, URZ ;  /* 0x0001010008107890 */ /* 0x000fe2000fffe03f */
[----:B------:R0:W-:Y:S01]  /*9980*/  UTMALDG.3D [UR32], [UR14], desc[UR22] ;  /* 0x000016200e0075b4 */ /* 0x0001e20008011000 */
[----:B------:R-:W-:Y:S01]  /*9990*/  UIADD3 UR8, UR8, 0x18100, URZ ;  /* 0x0001810008087890 */ /* 0x000fe2000fffe03f */
[----:B------:R-:W-:Y:S01]  /*99a0*/  SEL R20, RZ, 0x1, P0 ;  /* 0x00000001ff147807 */ /* 0x000fe20000000000 */
[----:B------:R-:W-:Y:S01]  /*99b0*/  UMOV UR13, 0x30000 ;  /* 0x00030000000d7882 */ /* 0x000fe20000000000 */
[----:B------:R-:W-:Y:S01]  /*99c0*/  UMOV UR17, UR33 ;  /* 0x0000002100117c82 */ /* 0x000fe20008000000 */
[----:B------:R-:W-:Y:S01]  /*99d0*/  UMOV UR18, UR34 ;  /* 0x0000002200127c82 */ /* 0x000fe20008000000 */
[----:B------:R-:W-:Y:S01]  /*99e0*/  UMOV UR20, UR36 ;  /* 0x0000002400147c82 */ /* 0x000fe20008000000 */
[----:B------:R-:W-:Y:S01]  /*99f0*/  UMOV UR9, UR33 ;  /* 0x0000002100097c82 */ /* 0x000fe20008000000 */
[----:B------:R-:W-:Y:S01]  /*9a00*/  UMOV UR11, UR19 ;  /* 0x00000013000b7c82 */ /* 0x000fe20008000000 */
[----:B------:R-:W-:Y:S01]  /*9a10*/  UMOV UR12, UR36 ;  /* 0x00000024000c7c82 */ /* 0x000fe20008000000 */
[----:B------:R0:W-:Y:S01]  /*9a20*/  UTMALDG.3D [UR24], [UR14], desc[UR22] ;  /* 0x000016180e0075b4 */ /* 0x0001e20008011000 */
[----:B------:R-:W-:Y:S01]  /*9a30*/  UMOV UR10, UR26 ;  /* 0x0000001a000a7c82 */ /* 0x000fe20008000000 */
[----:B------:R-:W-:-:S02]  /*9a40*/  LOP3.LUT R5, R5, R20, RZ, 0x3c, !PT ;  /* 0x0000001405057212 */ /* 0x000fc400078e3cff */
[----:B------:R-:W-:Y:S01]  /*9a50*/  SEL R14, R14, RZ, P0 ;  /* 0x000000ff0e0e7207 */ /* 0x000fe20000000000 */
[----:B------:R0:W-:Y:S01]  /*9a60*/  UTMALDG.3D.MULTICAST [UR16], [UR40], UR13, desc[UR22] ;  /* 0x00001610280073b4 */ /* 0x0001e2000801180d */
[----:B------:R0:W-:Y:S02]  /*9a70*/  UTMALDG.3D.MULTICAST [UR8], [UR40], UR13, desc[UR22] ;  /* 0x00001608280073b4 */ /* 0x0001e4000801180d */
[----:B0-----:R-:W-:Y:S05]  /*9a80*/  @P1 BRA `(.L_x_300) ;  /* 0xfffffffc00141947 */ /* 0x001fea000383ffff */
.L_x_297:
[----:B------:R-:W-:Y:S05]  /*9a90*/  BSYNC B1 ;  /* 0x0000000000017941 */ /* 0x000fea0003800000 */
.L_x_296:
[----:B------:R-:W-:Y:S01]  /*9aa0*/  LOP3.LUT P1, RZ, R9, 0xff, RZ, 0xc0, !PT ;  /* 0x000000ff09ff7812 */ /* 0x000fe2000782c0ff */
[----:B------:R-:W-:Y:S01]  /*9ab0*/  IMAD.IADD R3, R8, 0x1, R3 ;  /* 0x0000000108037824 */ /* 0x000fe200078e0203 */
[----:B------:R-:W-:Y:S01]  /*9ac0*/  IADD3 R16, P2, R16, UR30, RZ ;  /* 0x0000001e10107c10 */ /* 0x000fe2000ff5e0ff */
[----:B------:R-:W-:Y:S01]  /*9ad0*/  ULDC.64 UR8, c[0x0][0x650] ;  /* 0x0001940000087ab9 */ /* 0x000fe20000000a00 */
[----:B------:R-:W-:Y:S01]  /*9ae0*/  BSSY B1, `(.L_x_301) ;  /* 0x000006d000017945 */ /* 0x000fe20003800000 */
[----:B------:R-:W-:Y:S01]  /*9af0*/  IMAD.MOV.U32 R20, RZ, RZ, -0x1 ;  /* 0xffffffffff147424 */ /* 0x000fe200078e00ff */
[----:B------:R-:W-:Y:S01]  /*9b00*/  ISETP.GT.U32.AND P0, PT, R3, 0x1, PT ;  /* 0x000000010300780c */ /* 0x000fe20003f04070 */
[----:B------:R-:W-:Y:S01]  /*9b10*/  IMAD.MOV.U32 R21, RZ, RZ, -0x1 ;  /* 0xffffffffff157424 */ /* 0x000fe200078e00ff */
[----:B------:R-:W-:Y:S02]  /*9b20*/  SHF.R.U32.HI R4, RZ, 0x1, R3 ;  /* 0x00000001ff047819 */ /* 0x000fe40000011603 */
[----:B------:R-:W-:-:S02]  /*9b30*/  ISETP.LT.U32.AND P0, PT, R8, 0x2, P0 ;  /* 0x000000020800780c */ /* 0x000fc40000701070 */
[----:B------:R-:W-:Y:S01]  /*9b40*/  IADD3.X R17, R17, UR7, RZ, P2, !PT ;  /* 0x0000000711117c10 */ /* 0x000fe200097fe4ff */
[----:B------:R-:W0:Y:S01]  /*9b50*/  @P1 S2R R6, SR_CgaCtaId ;  /* 0x0000000000061919 */ /* 0x000e220000008800 */
[----:B------:R-:W-:Y:S02]  /*9b60*/  @P1 MOV R5, 0x400 ;  /* 0x0000040000051802 */ /* 0x000fe40000000f00 */
[----:B------:R-:W-:Y:S02]  /*9b70*/  ISETP.GE.U32.AND P2, PT, R16, UR8, PT ;  /* 0x0000000810007c0c */ /* 0x000fe4000bf46070 */
[----:B------:R-:W-:Y:S02]  /*9b80*/  LOP3.LUT R4, R4, 0x1, RZ, 0xc0, !PT ;  /* 0x0000000104047812 */ /* 0x000fe400078ec0ff */
[----:B------:R-:W-:Y:S02]  /*9b90*/  LOP3.LUT R3, R3, 0x1, RZ, 0xc0, !PT ;  /* 0x0000000103037812 */ /* 0x000fe400078ec0ff */
[----:B------:R-:W-:-:S02]  /*9ba0*/  PRMT R9, RZ, 0x7610, R9 ;  /* 0x00007610ff097816 */ /* 0x000fc40000000009 */
[----:B0-----:R-:W-:Y:S01]  /*9bb0*/  @P1 LEA R5, R6, R5, 0x18 ;  /* 0x0000000506051211 */ /* 0x001fe200078ec0ff */
[----:B------:R-:W-:-:S03]  /*9bc0*/  IMAD.MOV.U32 R6, RZ, RZ, -0x1 ;  /* 0xffffffffff067424 */ /* 0x000fc600078e00ff */
[----:B------:R0:W-:Y:S01]  /*9bd0*/  @P1 SYNCS.ARRIVE.TRANS64.A1T0 RZ, [R5+URZ+0x38], RZ ;  /* 0x000038ff05ff19a7 */ /* 0x0001e2000810003f */
[----:B------:R-:W-:-:S04]  /*9be0*/  ISETP.NE.U32.AND P1, PT, R4, 0x1, PT ;  /* 0x000000010400780c */ /* 0x000fc80003f25070 */
[----:B------:R-:W-:Y:S02]  /*9bf0*/  ISETP.GT.U32.AND P1, PT, R8, 0x1, !P1 ;  /* 0x000000010800780c */ /* 0x000fe40004f24070 */
[----:B0-----:R-:W-:Y:S02]  /*9c00*/  SEL R5, RZ, 0x1, !P0 ;  /* 0x00000001ff057807 */ /* 0x001fe40004000000 */
[----:B------:R-:W-:Y:S02]  /*9c10*/  ISETP.GE.U32.AND.EX P0, PT, R17, UR9, PT, P2 ;  /* 0x0000000911007c0c */ /* 0x000fe4000bf06120 */
[----:B------:R-:W-:-:S04]  /*9c20*/  SEL R4, RZ, 0x1, !P1 ;  /* 0x00000001ff047807 */ /* 0x000fc80004800000 */
[----:B------:R-:W-:Y:S02]  /*9c30*/  LOP3.LUT R0, R4, R0, R5, 0x96, !PT ;  /* 0x0000000004007212 */ /* 0x000fe400078e9605 */
[----:B------:R-:W-:-:S05]  /*9c40*/  PRMT R4, RZ, 0x7610, R4 ;  /* 0x00007610ff047816 */ /* 0x000fca0000000004 */
[----:B------:R-:W-:Y:S05]  /*9c50*/  @P0 BRA `(.L_x_302) ;  /* 0x0000000400540947 */ /* 0x000fea0003800000 */
[----:B------:R-:W0:Y:S01]  /*9c60*/  S2R R15, SR_CTAID.X ;  /* 0x00000000000f7919 */ /* 0x000e220000002500 */
[----:B------:R-:W-:Y:S01]  /*9c70*/  ULDC.64 UR8, c[0x0][0x628] ;  /* 0x00018a0000087ab9 */ /* 0x000fe20000000a00 */
[----:B------:R-:W-:Y:S01]  /*9c80*/  ULDC UR11, c[0x0][0x630] ;  /* 0x00018c00000b7ab9 */ /* 0x000fe20000000800 */
[----:B------:R-:W-:Y:S01]  /*9c90*/  ISETP.NE.U32.AND P0, PT, RZ, UR8, PT ;  /* 0x00000008ff007c0c */ /* 0x000fe2000bf05070 */
[----:B------:R-:W1:Y:S01]  /*9ca0*/  S2R R20, SR_CTAID.Y ;  /* 0x0000000000147919 */ /* 0x000e620000002600 */
[----:B------:R-:W-:Y:S01]  /*9cb0*/  ULDC UR12, c[0x0][0x150] ;  /* 0x00005400000c7ab9 */ /* 0x000fe20000000800 */
[----:B------:R-:W-:Y:S01]  /*9cc0*/  IMAD.MOV.U32 R4, RZ, RZ, R16 ;  /* 0x000000ffff047224 */ /* 0x000fe200078e0010 */
[----:B------:R-:W-:Y:S01]  /*9cd0*/  ISETP.NE.AND.EX P0, PT, RZ, UR9, PT, P0 ;  /* 0x00000009ff007c0c */ /* 0x000fe2000bf05300 */
[----:B------:R-:W-:Y:S01]  /*9ce0*/  IMAD.MOV.U32 R5, RZ, RZ, R17 ;  /* 0x000000ffff057224 */ /* 0x000fe200078e0011 */
[----:B0-----:R-:W-:-:S11]  /*9cf0*/  I2FP.F32.U32 R22, R15 ;  /* 0x0000000f00167245 */ /* 0x001fd60000201000 */
[----:B------:R-:W-:Y:S05]  /*9d00*/  @!P0 BRA `(.L_x_303) ;  /* 0x0000000000288947 */ /* 0x000fea0003800000 */
[----:B------:R-:W-:Y:S02]  /*9d10*/  ULDC UR10, c[0x0][0x634] ;  /* 0x00018d00000a7ab9 */ /* 0x000fe40000000800 */
[----:B------:R-:W-:-:S05]  /*9d20*/  IADD3 R5, P0, R16, UR10, RZ ;  /* 0x0000000a10057c10 */ /* 0x000fca000ff1e0ff */
[----:B------:R-:W-:-:S04]  /*9d30*/  IMAD.X R21, RZ, RZ, R17, P0 ;  /* 0x000000ffff157224 */ /* 0x000fc800000e0611 */
[----:B------:R-:W-:-:S04]  /*9d40*/  IMAD.WIDE.U32 R6, R21, UR8, RZ ;  /* 0x0000000815067c25 */ /* 0x000fc8000f8e00ff */
[----:B------:R-:W-:-:S04]  /*9d50*/  IMAD.WIDE.U32 R6, P0, R5, UR9, R6 ;  /* 0x0000000905067c25 */ /* 0x000fc8000f800006 */
[----:B------:R-:W-:-:S04]  /*9d60*/  IMAD.WIDE.U32 R4, R5, UR8, RZ ;  /* 0x0000000805047c25 */ /* 0x000fc8000f8e00ff */
[----:B------:R-:W-:Y:S01]  /*9d70*/  IMAD.MOV.U32 R4, RZ, RZ, R7 ;  /* 0x000000ffff047224 */ /* 0x000fe200078e0007 */
[----:B------:R-:W-:Y:S01]  /*9d80*/  IADD3 RZ, P1, R5, R6, RZ ;  /* 0x0000000605ff7210 */ /* 0x000fe20007f3e0ff */
[----:B------:R-:W-:-:S04]  /*9d90*/  IMAD.X R5, RZ, RZ, RZ, P0 ;  /* 0x000000ffff057224 */ /* 0x000fc800000e06ff */
[----:B------:R-:W-:-:S08]  /*9da0*/  IMAD.WIDE.U32.X R4, R21, UR9, R4, P1 ;  /* 0x0000000915047c25 */ /* 0x000fd000088e0404 */
.L_x_303:
[--C-:B------:R-:W-:Y:S01]  /*9db0*/  SHF.R.U64 R14, R4, UR11, R5.reuse ;  /* 0x0000000b040e7c19 */ /* 0x100fe20008001205 */
[----:B------:R-:W-:Y:S01]  /*9dc0*/  FMUL R22, R22, UR12 ;  /* 0x0000000c16167c20 */ /* 0x000fe20008400000 */
[----:B------:R-:W-:Y:S01]  /*9dd0*/  SHF.R.U32.HI R4, RZ, UR11, R5 ;  /* 0x0000000bff047c19 */ /* 0x000fe20008011605 */
[----:B------:R-:W0:Y:S01]  /*9de0*/  LDC R6, c[0x0][0x144] ;  /* 0x00005100ff067b82 */ /* 0x000e220000000800 */
[----:B------:R-:W-:Y:S01]  /*9df0*/  IADD3 R5, P0, RZ, -R14, RZ ;  /* 0x8000000eff057210 */ /* 0x000fe20007f1e0ff */
[----:B------:R-:W-:Y:S01]  /*9e00*/  ULDC UR10, c[0x0][0x154] ;  /* 0x00005500000a7ab9 */ /* 0x000fe20000000800 */
[----:B-1----:R-:W-:Y:S01]  /*9e10*/  I2FP.F32.U32 R7, R20 ;  /* 0x0000001400077245 */ /* 0x002fe20000201000 */
[----:B------:R-:W1:Y:S01]  /*9e20*/  F2I.U32.TRUNC.NTZ R22, R22 ;  /* 0x0000001600167305 */ /* 0x000e62000020f000 */
[----:B------:R-:W-:Y:S01]  /*9e30*/  ULDC.64 UR8, c[0x0][0x620] ;  /* 0x0001880000087ab9 */ /* 0x000fe20000000a00 */
[----:B------:R-:W-:Y:S01]  /*9e40*/  IMAD.X R4, RZ, RZ, ~R4, P0 ;  /* 0x000000ffff047224 */ /* 0x000fe200000e0e04 */
[----:B------:R-:W-:Y:S01]  /*9e50*/  ISETP.NE.AND P2, PT, R2, 0x1, PT ;  /* 0x000000010200780c */ /* 0x000fe20003f45270 */
[----:B------:R-:W-:Y:S01]  /*9e60*/  FMUL R23, R7, UR10 ;  /* 0x0000000a07177c20 */ /* 0x000fe20008400000 */
[----:B------:R-:W2:Y:S01]  /*9e70*/  LDC R25, c[0x0][0x148] ;  /* 0x00005200ff197b82 */ /* 0x000ea20000000800 */
[----:B------:R-:W-:Y:S01]  /*9e80*/  IMAD R4, R4, UR8, RZ ;  /* 0x0000000804047c24 */ /* 0x000fe2000f8e02ff */
[----:B------:R-:W-:-:S02]  /*9e90*/  ULDC.64 UR10, c[0x0][0x640] ;  /* 0x00019000000a7ab9 */ /* 0x000fc40000000a00 */
[----:B------:R-:W-:Y:S01]  /*9ea0*/  ISETP.NE.U32.AND P0, PT, RZ, UR10, PT ;  /* 0x0000000aff007c0c */ /* 0x000fe2000bf05070 */
[----:B------:R-:W3:Y:S01]  /*9eb0*/  F2I.U32.TRUNC.NTZ R23, R23 ;  /* 0x0000001700177305 */ /* 0x000ee2000020f000 */
[C---:B------:R-:W-:Y:S02]  /*9ec0*/  IMAD R7, R5.reuse, UR9, R4 ;  /* 0x0000000905077c24 */ /* 0x040fe4000f8e0204 */
[----:B------:R-:W-:Y:S01]  /*9ed0*/  IMAD.WIDE.U32 R4, R5, UR8, R16 ;  /* 0x0000000805047c25 */ /* 0x000fe2000f8e0010 */
[----:B------:R-:W-:Y:S01]  /*9ee0*/  ULDC UR8, c[0x0][0x618] ;  /* 0x0001860000087ab9 */ /* 0x000fe20000000800 */
[----:B------:R-:W-:Y:S02]  /*9ef0*/  ISETP.NE.AND.EX P0, PT, RZ, UR11, PT, P0 ;  /* 0x0000000bff007c0c */ /* 0x000fe4000bf05300 */
[----:B------:R-:W-:Y:S02]  /*9f00*/  IMAD.IADD R5, R5, 0x1, R7 ;  /* 0x0000000105057824 */ /* 0x000fe400078e0207 */
[----:B-1----:R-:W-:-:S03]  /*9f10*/  IMAD.MOV R22, RZ, RZ, -R22 ;  /* 0x000000ffff167224 */ /* 0x002fc600078e0a16 */
[----:B------:R-:W-:Y:S01]  /*9f20*/  SHF.R.U64 R21, R4, UR8, R5 ;  /* 0x0000000804157c19 */ /* 0x000fe20008001205 */
[----:B0-----:R-:W-:Y:S01]  /*9f30*/  IMAD R15, R6, R22, R15 ;  /* 0x00000016060f7224 */ /* 0x001fe200078e020f */
[----:B------:R-:W-:Y:S01]  /*9f40*/  SHF.R.U32.HI R4, RZ, UR8, R5 ;  /* 0x00000008ff047c19 */ /* 0x000fe20008011605 */
[----:B------:R-:W-:Y:S01]  /*9f50*/  ULDC UR8, c[0x0][0x608] ;  /* 0x0001820000087ab9 */ /* 0x000fe20000000800 */
[----:B---3--:R-:W-:Y:S02]  /*9f60*/  IMAD.MOV R6, RZ, RZ, -R23 ;  /* 0x000000ffff067224 */ /* 0x008fe400078e0a17 */
[--C-:B------:R-:W-:Y:S02]  /*9f70*/  SHF.R.U64 R22, R21, UR8, R4.reuse ;  /* 0x0000000815167c19 */ /* 0x100fe40008001204 */
[----:B------:R-:W-:Y:S01]  /*9f80*/  SHF.R.U32.HI R5, RZ, UR8, R4 ;  /* 0x00000008ff057c19 */ /* 0x000fe20008011604 */
[----:B------:R-:W-:Y:S01]  /*9f90*/  ULDC UR8, c[0x0][0x658] ;  /* 0x0001960000087ab9 */ /* 0x000fe20000000800 */
[----:B--2---:R-:W-:-:S02]  /*9fa0*/  @P2 IMAD R15, R25, R6, R20 ;  /* 0x00000006190f2224 */ /* 0x004fc400078e0214 */
[--C-:B------:R-:W-:Y:S02]  /*9fb0*/  SHF.R.U64 R20, R22, UR8, R5.reuse ;  /* 0x0000000816147c19 */ /* 0x100fe40008001205 */
[----:B------:R-:W-:-:S03]  /*9fc0*/  SHF.R.U32.HI R23, RZ, UR8, R5 ;  /* 0x00000008ff177c19 */ /* 0x000fc60008011605 */
[----:B------:R-:W-:Y:S02]  /*9fd0*/  IMAD.MOV.U32 R6, RZ, RZ, R20 ;  /* 0x000000ffff067224 */ /* 0x000fe400078e0014 */
[----:B------:R-:W-:Y:S01]  /*9fe0*/  IMAD.MOV.U32 R5, RZ, RZ, R23 ;  /* 0x000000ffff057224 */ /* 0x000fe200078e0017 */
[----:B------:R-:W-:Y:S06]  /*9ff0*/  @!P0 BRA `(.L_x_304) ;  /* 0x00000000002c8947 */ /* 0x000fec0003800000 */
        /* <DEDUP_REMOVED lines=9> */
[----:B------:R-:W-:-:S04]  /*a090*/  IMAD.WIDE.U32.X R4, R23, UR11, R4, P1 ;  /* 0x0000000b17047c25 */ /* 0x000fc800088e0404 */
[----:B------:R-:W-:-:S07]  /*a0a0*/  IMAD.MOV.U32 R6, RZ, RZ, R4 ;  /* 0x000000ffff067224 */ /* 0x000fce00078e0004 */
.L_x_304:
[----:B------:R-:W-:Y:S01]  /*a0b0*/  ULDC UR8, c[0x0][0x648] ;  /* 0x0001920000087ab9 */ /* 0x000fe20000000800 */
[----:B------:R-:W-:Y:S01]  /*a0c0*/  LOP3.LUT R4, R22, UR6, RZ, 0xc0, !PT ;  /* 0x0000000616047c12 */ /* 0x000fe2000f8ec0ff */
[----:B------:R-:W-:Y:S01]  /*a0d0*/  ULDC UR9, c[0x0][0x610] ;  /* 0x0001840000097ab9 */ /* 0x000fe20000000800 */
[----:B------:R-:W-:Y:S01]  /*a0e0*/  SHF.R.U64 R5, R6, UR8, R5 ;  /* 0x0000000806057c19 */ /* 0x000fe20008001205 */
[----:B------:R-:W-:Y:S01]  /*a0f0*/  ULDC UR8, c[0x0][0x638] ;  /* 0x00018e0000087ab9 */ /* 0x000fe20000000800 */
[----:B------:R-:W-:Y:S01]  /*a100*/  LOP3.LUT R21, R21, UR4, RZ, 0xc0, !PT ;  /* 0x0000000415157c12 */ /* 0x000fe2000f8ec0ff */
[----:B------:R-:W-:Y:S02]  /*a110*/  IMAD.MOV.U32 R6, RZ, RZ, R14 ;  /* 0x000000ffff067224 */ /* 0x000fe400078e000e */
[----:B------:R-:W-:Y:S02]  /*a120*/  IMAD.MOV R7, RZ, RZ, -R5 ;  /* 0x000000ffff077224 */ /* 0x000fe400078e0a05 */
[----:B------:R-:W-:-:S02]  /*a130*/  IMAD R4, R5, UR5, R4 ;  /* 0x0000000505047c24 */ /* 0x000fc4000f8e0204 */
[----:B------:R-:W-:Y:S01]  /*a140*/  IMAD R20, R7, UR8, R20 ;  /* 0x0000000807147c24 */ /* 0x000fe2000f8e0214 */
[----:B------:R-:W-:Y:S01]  /*a150*/  ULDC UR8, c[0x0][0x600] ;  /* 0x0001800000087ab9 */ /* 0x000fe20000000800 */
[----:B------:R-:W-:Y:S02]  /*a160*/  IMAD R15, R4, UR9, R15 ;  /* 0x00000009040f7c24 */ /* 0x000fe4000f8e020f */
[----:B------:R-:W-:Y:S02]  /*a170*/  IMAD R20, R20, UR8, R21 ;  /* 0x0000000814147c24 */ /* 0x000fe4000f8e0215 */
[----:B------:R-:W-:-:S03]  /*a180*/  IMAD.MOV.U32 R4, RZ, RZ, 0x1 ;  /* 0x00000001ff047424 */ /* 0x000fc600078e00ff */
[----:B------:R-:W-:Y:S02]  /*a190*/  SEL R21, R20, R15, !P2 ;  /* 0x0000000f14157207 */ /* 0x000fe40005000000 */
[----:B------:R-:W-:-:S07]  /*a1a0*/  SEL R20, R15, R20, !P2 ;  /* 0x000000140f147207 */ /* 0x000fce0005000000 */
.L_x_302:
[----:B------:R-:W-:Y:S05]  /*a1b0*/  BSYNC B1 ;  /* 0x0000000000017941 */ /* 0x000fea0003800000 */
.L_x_301:
[----:B------:R-:W-:-:S13]  /*a1c0*/  LOP3.LUT P0, RZ, R4, 0xff, RZ, 0xc0, !PT ;  /* 0x000000ff04ff7812 */ /* 0x000fda000780c0ff */
[----:B------:R-:W-:Y:S05]  /*a1d0*/  @P0 BRA `(.L_x_305) ;  /* 0xfffffff4000c0947 */ /* 0x000fea000383ffff */
[----:B------:R-:W-:Y:S05]  /*a1e0*/  BSYNC B0 ;  /* 0x0000000000007941 */ /* 0x000fea0003800000 */
.L_x_294:
[----:B------:R-:W-:-:S03]  /*a1f0*/  UMOV UR8, 0xffffffff ;  /* 0xffffffff00087882 */ /* 0x000fc60000000000 */
[----:B------:R-:W-:Y:S05]  /*a200*/  BRA.DIV UR8, `(.L_x_306) ;  /* 0x0000000208cc7947 */ /* 0x000fea000b800000 */
[----:B------:R-:W-:-:S13]  /*a210*/  ELECT P6, URZ, PT ;  /* 0x00000000003f782f */ /* 0x000fda00038c0000 */
.L_x_318:
[----:B------:R-:W-:Y:S04]  /*a220*/  BSSY B0, `(.L_x_307) ;  /* 0x0000019000007945 */ /* 0x000fe80003800000 */
[----:B------:R-:W-:Y:S05]  /*a230*/  @!P6 BRA `(.L_x_308) ;  /* 0x00000000005ce947 */ /* 0x000fea0003800000 */
[----:B------:R-:W-:-:S04]  /*a240*/  LOP3.LUT R19, R19, 0x2, RZ, 0xfc, !PT ;  /* 0x0000000213137812 */ /* 0x000fc800078efcff */
[----:B------:R-:W-:-:S13]  /*a250*/  ISETP.NE.AND P0, PT, R19, 0x3, PT ;  /* 0x000000031300780c */ /* 0x000fda0003f05270 */
[----:B------:R-:W-:Y:S05]  /*a260*/  @!P0 BRA `(.L_x_309) ;  /* 0x0000000000048947 */ /* 0x000fea0003800000 */
[----:B------:R-:W-:Y:S01]  /*a270*/  BPT.TRAP 0x1 ;  /* 0x000000040000795c */ /* 0x000fe20000300000 */
.L_x_309:
[----:B------:R-:W0:Y:S01]  /*a280*/  S2R R5, SR_CgaCtaId ;  /* 0x0000000000057919 */ /* 0x000e220000008800 */
[----:B------:R-:W-:Y:S02]  /*a290*/  MOV R2, 0x400 ;  /* 0x0000040000027802 */ /* 0x000fe40000000f00 */
[----:B------:R-:W-:Y:S02]  /*a2a0*/  SHF.L.U32 R4, R0, 0x1f, RZ ;  /* 0x0000001f00047819 */ /* 0x000fe400000006ff */
[----:B0-----:R-:W-:-:S05]  /*a2b0*/  LEA R2, R5, R2, 0x18 ;  /* 0x0000000205027211 */ /* 0x001fca00078ec0ff */
[----:B------:R-:W-:-:S04]  /*a2c0*/  VIADD R2, R2, 0x10 ;  /* 0x0000001002027836 */ /* 0x000fc80000000000 */
[C---:B------:R-:W-:Y:S02]  /*a2d0*/  IMAD R7, R3.reuse, 0x8, R2 ;  /* 0x0000000803077824 */ /* 0x040fe400078e0202 */
[----:B------:R-:W-:Y:S02]  /*a2e0*/  VIADD R3, R3, 0x1 ;  /* 0x0000000103037836 */ /* 0x000fe40000000000 */
[----:B------:R-:W0:Y:S03]  /*a2f0*/  SYNCS.PHASECHK.TRANS64.TRYWAIT P0, [R7+URZ], R4 ;  /* 0x00000004070075a7 */ /* 0x000e26000800017f */
[----:B------:R-:W-:-:S04]  /*a300*/  ISETP.NE.AND P1, PT, R3, 0x2, PT ;  /* 0x000000020300780c */ /* 0x000fc80003f25270 */
[----:B------:R-:W-:Y:S02]  /*a310*/  SEL R5, RZ, 0x1, P1 ;  /* 0x00000001ff057807 */ /* 0x000fe40000800000 */
[----:B------:R-:W-:Y:S02]  /*a320*/  SEL R3, R3, RZ, P1 ;  /* 0x000000ff03037207 */ /* 0x000fe40000800000 */
[----:B------:R-:W-:Y:S01]  /*a330*/  LOP3.LUT R0, R0, R5, RZ, 0x3c, !PT ;  /* 0x0000000500007212 */ /* 0x000fe200078e3cff */
[----:B0-----:R-:W-:Y:S06]  /*a340*/  @!P0 BRA `(.L_x_310) ;  /* 0x00000000009c8947 */ /* 0x001fec0003800000 */
.L_x_319:
[----:B------:R-:W-:Y:S01]  /*a350*/  IMAD R3, R3, 0x8, R2 ;  /* 0x0000000803037824 */ /* 0x000fe200078e0202 */
[----:B------:R-:W-:-:S07]  /*a360*/  SHF.L.U32 R0, R0, 0x1f, RZ ;  /* 0x0000001f00007819 */ /* 0x000fce00000006ff */
.L_x_311:
[----:B-1----:R1:W2:Y:S02]  /*a370*/  SYNCS.PHASECHK.TRANS64.TRYWAIT P0, [R3+URZ], R0 ;  /* 0x00000000030075a7 */ /* 0x0022a4000800017f */
[----:B--2---:R-:W-:Y:S05]  /*a380*/  @!P0 NANOSLEEP.SYNCS 0x989680 ;  /* 0x009896800000895d */ /* 0x004fea0003900000 */
[----:B------:R-:W2:Y:S02]  /*a390*/  @!P0 SYNCS.PHASECHK.TRANS64 P0, [R3+URZ], R0 ;  /* 0x00000000030085a7 */ /* 0x000ea4000800007f */
[----:B--2---:R-:W-:Y:S05]  /*a3a0*/  @!P0 BRA `(.L_x_311) ;  /* 0xfffffffc00f08947 */ /* 0x004fea000383ffff */
.L_x_308:
[----:B------:R-:W-:Y:S05]  /*a3b0*/  BSYNC B0 ;  /* 0x0000000000007941 */ /* 0x000fea0003800000 */
.L_x_307:
[----:B------:R-:W-:Y:S05]  /*a3c0*/  EXIT ;  /* 0x000000000000794d */ /* 0x000fea0003800000 */
.L_x_21:
[----:B---3--:R3:W4:Y:S02]  /*a3d0*/  SYNCS.PHASECHK.TRANS64.TRYWAIT P1, [R3+URZ], R0 ;  /* 0x00000000030075a7 */ /* 0x008724000802017f */
[----:B----4-:R-:W-:Y:S05]  /*a3e0*/  @!P1 NANOSLEEP.SYNCS 0x989680 ;  /* 0x009896800000995d */ /* 0x010fea0003900000 */
[----:B------:R-:W4:Y:S02]  /*a3f0*/  @!P1 SYNCS.PHASECHK.TRANS64 P1, [R3+URZ], R0 ;  /* 0x00000000030095a7 */ /* 0x000f24000802007f */
[----:B----4-:R-:W-:Y:S05]  /*a400*/  @!P1 BRA `(.L_x_21) ;  /* 0xfffffffc00f09947 */ /* 0x010fea000383ffff */
[----:B------:R-:W-:Y:S05]  /*a410*/  BRA `(.L_x_20) ;  /* 0xffffff7000307947 */ /* 0x000fea000383ffff */
.L_x_26:
[----:B-1----:R1:W2:Y:S02]  /*a420*/  SYNCS.PHASECHK.TRANS64.TRYWAIT P1, [R5+URZ], R4 ;  /* 0x00000004050075a7 */ /* 0x0022a4000802017f */
[----:B--2---:R-:W-:Y:S05]  /*a430*/  @!P1 NANOSLEEP.SYNCS 0x989680 ;  /* 0x009896800000995d */ /* 0x004fea0003900000 */
[----:B------:R-:W2:Y:S02]  /*a440*/  @!P1 SYNCS.PHASECHK.TRANS64 P1, [R5+URZ], R4 ;  /* 0x00000004050095a7 */ /* 0x000ea4000802007f */
[----:B--2---:R-:W-:Y:S05]  /*a450*/  @!P1 BRA `(.L_x_26) ;  /* 0xfffffffc00f09947 */ /* 0x004fea000383ffff */
[----:B------:R-:W-:Y:S05]  /*a460*/  BRA `(.L_x_25) ;  /* 0xffffff7400ac7947 */ /* 0x000fea000383ffff */
.L_x_295:
[----:B------:R-:W-:Y:S01]  /*a470*/  BSSY B1, `(.L_x_312) ;  /* 0x0000006000017945 */ /* 0x000fe20003800000 */
[----:B------:R-:W-:-:S07]  /*a480*/  IMAD.MOV.U32 R15, RZ, RZ, -0x1 ;  /* 0xffffffffff0f7424 */ /* 0x000fce00078e00ff */
[----:B------:R-:W-:Y:S05]  /*a490*/  WARPSYNC.COLLECTIVE R15, `(.L_x_313) ;  /* 0x000000000f0c7348 */ /* 0x000fea0003c00000 */
[----:B------:R-:W-:Y:S02]  /*a4a0*/  ELECT P6, UR62, PT ;  /* 0x00000000003e782f */ /* 0x000fe400038c0000 */
[----:B------:R-:W-:Y:S01]  /*a4b0*/  MOV R14, UR62 ;  /* 0x0000003e000e7c02 */ /* 0x000fe20008000f00 */
[----:B------:R-:W-:Y:S10]  /*a4c0*/  ENDCOLLECTIVE ;  /* 0x000000000000791b */ /* 0x000ff40003800000 */
.L_x_313:
[----:B------:R-:W-:Y:S05]  /*a4d0*/  BSYNC B1 ;  /* 0x0000000000017941 */ /* 0x000fea0003800000 */
.L_x_312:
[----:B------:R-:W-:Y:S05]  /*a4e0*/  BRA `(.L_x_314) ;  /* 0xfffffff000547947 */ /* 0x000fea000383ffff */
.L_x_298:
[----:B0-----:R0:W1:Y:S02]  /*a4f0*/  SYNCS.PHASECHK.TRANS64.TRYWAIT P0, [R20+URZ+0x10], R7 ;  /* 0x00001007140075a7 */ /* 0x001064000800017f */
[----:B-1----:R-:W-:Y:S05]  /*a500*/  @!P0 NANOSLEEP.SYNCS 0x989680 ;  /* 0x009896800000895d */ /* 0x002fea0003900000 */
[----:B------:R-:W1:Y:S02]  /*a510*/  @!P0 SYNCS.PHASECHK.TRANS64 P0, [R20+URZ+0x10], R7 ;  /* 0x00001007140085a7 */ /* 0x000e64000800007f */
[----:B-1----:R-:W-:Y:S05]  /*a520*/  @!P0 BRA `(.L_x_298) ;  /* 0xfffffffc00f08947 */ /* 0x002fea000383ffff */
[----:B------:R-:W-:Y:S05]  /*a530*/  BRA `(.L_x_315) ;  /* 0xfffffff0008c7947 */ /* 0x000fea000383ffff */
.L_x_306:
[----:B------:R-:W-:Y:S01]  /*a540*/  BSSY B0, `(.L_x_316) ;  /* 0x0000006000007945 */ /* 0x000fe20003800000 */
[----:B------:R-:W-:-:S07]  /*a550*/  IMAD.MOV.U32 R15, RZ, RZ, -0x1 ;  /* 0xffffffffff0f7424 */ /* 0x000fce00078e00ff */
[----:B------:R-:W-:Y:S05]  /*a560*/  WARPSYNC.COLLECTIVE R15, `(.L_x_317) ;  /* 0x000000000f0c7348 */ /* 0x000fea0003c00000 */
[----:B------:R-:W-:Y:S02]  /*a570*/  ELECT P6, UR62, PT ;  /* 0x00000000003e782f */ /* 0x000fe400038c0000 */
[----:B------:R-:W-:Y:S01]  /*a580*/  MOV R14, UR62 ;  /* 0x0000003e000e7c02 */ /* 0x000fe20008000f00 */
[----:B------:R-:W-:Y:S10]  /*a590*/  ENDCOLLECTIVE ;  /* 0x000000000000791b */ /* 0x000ff40003800000 */
.L_x_317:
[----:B------:R-:W-:Y:S05]  /*a5a0*/  BSYNC B0 ;  /* 0x0000000000007941 */ /* 0x000fea0003800000 */
.L_x_316:
[----:B------:R-:W-:Y:S05]  /*a5b0*/  BRA `(.L_x_318) ;  /* 0xfffffffc00187947 */ /* 0x000fea000383ffff */
.L_x_310:
[----:B0-----:R0:W1:Y:S02]  /*a5c0*/  SYNCS.PHASECHK.TRANS64.TRYWAIT P0, [R7+URZ], R4 ;  /* 0x00000004070075a7 */ /* 0x001064000800017f */
[----:B-1----:R-:W-:Y:S05]  /*a5d0*/  @!P0 NANOSLEEP.SYNCS 0x989680 ;  /* 0x009896800000895d */ /* 0x002fea0003900000 */
[----:B------:R-:W1:Y:S02]  /*a5e0*/  @!P0 SYNCS.PHASECHK.TRANS64 P0, [R7+URZ], R4 ;  /* 0x00000004070085a7 */ /* 0x000e64000800007f */
[----:B-1----:R-:W-:Y:S05]  /*a5f0*/  @!P0 BRA `(.L_x_310) ;  /* 0xfffffffc00f08947 */ /* 0x002fea000383ffff */
[----:B------:R-:W-:Y:S05]  /*a600*/  BRA `(.L_x_319) ;  /* 0xfffffffc00507947 */ /* 0x000fea000383ffff */
.L_x_320:
[----:B------:R-:W-:-:S00]  /*a610*/  BRA `(.L_x_320) ;  /* 0xfffffffc00fc7947 */ /* 0x000fc0000383ffff */
[----:B------:R-:W-:-:S00]  /*a620*/  NOP ;  /* 0x0000000000007918 */ /* 0x000fc00000000000 */
        /* <DEDUP_REMOVED lines=13> */
.L_x_321:


//--------------------- .nv.global.init           --------------------------
	.section	.nv.global.init,"aw",@progbits
.nv.global.init:
	.type		$str$22,@object
	.size		$str$22,($str$23 - $str$22)
$str$22:
        /*0000*/ 	.byte	0x6b, 0x5f, 0x74, 0x69, 0x6c, 0x65, 0x5f, 0x63, 0x6f, 0x75, 0x6e, 0x74, 0x20, 0x3e, 0x3d, 0x20
        /*0010*/ 	.byte	0x31, 0x00
	.type		$str$23,@object
	.size		$str$23,(__unnamed_1 - $str$23)
$str$23:
        /*0012*/ 	.byte	0x2f, 0x74, 0x6d, 0x70, 0x2f, 0x63, 0x75, 0x74, 0x6c, 0x61, 0x73, 0x73, 0x5f, 0x73, 0x77, 0x65
        /*0022*/ 	.byte	0x65, 0x70, 0x5f, 0x73, 0x72, 0x63, 0x2f, 0x69, 0x6e, 0x63, 0x6c, 0x75, 0x64, 0x65, 0x2f, 0x63
        /*0032*/ 	.byte	0x75, 0x74, 0x6c, 0x61, 0x73, 0x73, 0x2f, 0x67, 0x65, 0x6d, 0x6d, 0x2f, 0x63, 0x6f, 0x6c, 0x6c
        /*0042*/ 	.byte	0x65, 0x63, 0x74, 0x69, 0x76, 0x65, 0x2f, 0x73, 0x6d, 0x39, 0x30, 0x5f, 0x6d, 0x6d, 0x61, 0x5f
        /*0052*/ 	.byte	0x74, 0x6d, 0x61, 0x5f, 0x67, 0x6d, 0x6d, 0x61, 0x5f, 0x73, 0x73, 0x5f, 0x77, 0x61, 0x72, 0x70
        /*0062*/ 	.byte	0x73, 0x70, 0x65, 0x63, 0x69, 0x61, 0x6c, 0x69, 0x7a, 0x65, 0x64, 0x2e, 0x68, 0x70, 0x70, 0x00
	.type		__unnamed_1,@object
	.size		__unnamed_1,(.L_0 - __unnamed_1)
__unnamed_1:
        /*0072*/ 	.byte	0x76, 0x6f, 0x69, 0x64, 0x20, 0x63, 0x75, 0x74, 0x6c, 0x61, 0x73, 0x73, 0x3a, 0x3a, 0x67, 0x65
        /* <DEDUP_REMOVED lines=175> */
        /*0b72*/ 	.byte	0x74, 0x65, 0x3a, 0x3a, 0x69, 0x64, 0x65, 0x6e, 0x74, 0x69, 0x74, 0x79, 0x5d, 0x00
.L_0:


//--------------------- .nv.shared._ZN7cutlass13device_kernelINS_4gemm6kernel13GemmUniversalIN4cute5tupleIJiiiiEEENS1_10collective13CollectiveMmaINS1_34MainloopSm90TmaGmmaWarpSpecializedILi2ENS5_IJNS4_1CILi2EEENSA_ILi1EEESC_EEENS1_35KernelTmaWarpSpecializedCooperativeEEENS5_IJNSA_ILi128EEENSA_ILi256EEENSA_ILi64EEEEEEfNS5_IJlSC_lEEEfSK_NS4_8TiledMMAINS4_8MMA_AtomIJNS4_4SM904GMMA30MMA_64x256x8_F32TF32TF32_SS_TNILNSO_7ScaleInE1ELSQ_1EEEEEENS4_6LayoutISD_NS5_IJSC_NSA_ILi0EEESU_EEEEENS5_IJNS4_10UnderscoreESX_SX_EEEEENS4_13SM90_TMA_LOADENS4_14ComposedLayoutINS4_7SwizzleILi3ELi4ELi3EEENS4_18smem_ptr_flag_bitsILi32EEENST_INS5_IJNSA_ILi8EEENSA_ILi32EEEEEENS5_IJS17_SC_EEEEEEEvNS4_8identityENS4_23SM90_TMA_LOAD_MULTICASTES1B_vS1C_EENS_8epilogue10collective6detail29Sm90TmaWarpSpecializedAdapterINS1G_15DefaultEpilogueIfSK_SK_NS1F_6thread17LinearCombinationIfLi1EffLNS1K_9ScaleType4KindE0ELNS_15FloatRoundStyleE2EfEENS1_15EpilogueDefaultEEEEEvvEEEEvNT_6ParamsE --------------------------
	.section	.nv.shared._ZN7cutlass13device_kernelINS_4gemm6kernel13GemmUniversalIN4cute5tupleIJiiiiEEENS1_10collective13CollectiveMmaINS1_34MainloopSm90TmaGmmaWarpSpecializedILi2ENS5_IJNS4_1CILi2EEENSA_ILi1EEESC_EEENS1_35KernelTmaWarpSpecializedCooperativeEEENS5_IJNSA_ILi128EEENSA_ILi256EEENSA_ILi64EEEEEEfNS5_IJlSC_lEEEfSK_NS4_8TiledMMAINS4_8MMA_AtomIJNS4_4SM904GMMA30MMA_64x256x8_F32TF32TF32_SS_TNILNSO_7ScaleInE1ELSQ_1EEEEEENS4_6LayoutISD_NS5_IJSC_NSA_ILi0EEESU_EEEEENS5_IJNS4_10UnderscoreESX_SX_EEEEENS4_13SM90_TMA_LOADENS4_14ComposedLayoutINS4_7SwizzleILi3ELi4ELi3EEENS4_18smem_ptr_flag_bitsILi32EEENST_INS5_IJNSA_ILi8EEENSA_ILi32EEEEEENS5_IJS17_SC_EEEEEEEvNS4_8identityENS4_23SM90_TMA_LOAD_MULTICASTES1B_vS1C_EENS_8epilogue10collective6detail29Sm90TmaWarpSpecializedAdapterINS1G_15DefaultEpilogueIfSK_SK_NS1F_6thread17LinearCombinationIfLi1EffLNS1K_9ScaleType4KindE0ELNS_15FloatRoundStyleE2EfEENS1_15EpilogueDefaultEEEEEvvEEEEvNT_6ParamsE,"aw",@nobits
	.sectionflags	@""
	.align	16
	.zero		1024


//--------------------- .nv.shared.reserved.0     --------------------------
	.section	.nv.shared.reserved.0,"aw",@nobits
	.weak		__nv_reservedSMEM_offset_0_alias
	.size		__nv_reservedSMEM_offset_0_alias, 0, 0
	.other		__nv_reservedSMEM_offset_0_alias,@"STO_CUDA_RESERVED_SHARED STV_DEFAULT"
__nv_reservedSMEM_offset_0_alias:
	.zero		0


//--------------------- .nv.global                --------------------------
	.section	.nv.global,"aw",@nobits
.nv.global:
	.type		_ZN40_INTERNAL_96514e54_4_k_cu_97b7b5f0_264374cute1_E,@object
	.size		_ZN40_INTERNAL_96514e54_4_k_cu_97b7b5f0_264374cute1_E,(_ZN40_INTERNAL_96514e54_4_k_cu_97b7b5f0_264374cuda3std3__45__cpo6cbeginE - _ZN40_INTERNAL_96514e54_4_k_cu_97b7b5f0_264374cute1_E)
_ZN40_INTERNAL_96514e54_4_k_cu_97b7b5f0_264374cute1_E:
	.zero		1
	.type		_ZN40_INTERNAL_96514e54_4_k_cu_97b7b5f0_264374cuda3std3__45__cpo6cbeginE,@object
	.size		_ZN40_INTERNAL_96514e54_4_k_cu_97b7b5f0_264374cuda3std3__45__cpo6cbeginE,(_ZN40_INTERNAL_96514e54_4_k_cu_97b7b5f0_264374cuda3std3__48in_placeE - _ZN40_INTERNAL_96514e54_4_k_cu_97b7b5f0_264374cuda3std3__45__cpo6cbeginE)
_ZN40_INTERNAL_96514e54_4_k_cu_97b7b5f0_264374cuda3std3__45__cpo6cbeginE:
	.zero		1
	.type		_ZN40_INTERNAL_96514e54_4_k_cu_97b7b5f0_264374cuda3std3__48in_placeE,@object
	.size		_ZN40_INTERNAL_96514e54_4_k_cu_97b7b5f0_264374cuda3std3__48in_placeE,(_ZN40_INTERNAL_96514e54_4_k_cu_97b7b5f0_264374cuda3std6ranges3__45__cpo9iter_moveE - _ZN40_INTERNAL_96514e54_4_k_cu_97b7b5f0_264374cuda3std3__48in_placeE)
_ZN40_INTERNAL_96514e54_4_k_cu_97b7b5f0_264374cuda3std3__48in_placeE:
	.zero		1
	.type		_ZN40_INTERNAL_96514e54_4_k_cu_97b7b5f0_264374cuda3std6ranges3__45__cpo9iter_moveE,@object
	.size		_ZN40_INTERNAL_96514e54_4_k_cu_97b7b5f0_264374cuda3std6ranges3__45__cpo9iter_moveE,(_ZN40_INTERNAL_96514e54_4_k_cu_97b7b5f0_264374cuda3std3__45__cpo5beginE - _ZN40_INTERNAL_96514e54_4_k_cu_97b7b5f0_264374cuda3std6ranges3__45__cpo9iter_moveE)
_ZN40_INTERNAL_96514e54_4_k_cu_97b7b5f0_264374cuda3std6ranges3__45__cpo9iter_moveE:
	.zero		1
	.type		_ZN40_INTERNAL_96514e54_4_k_cu_97b7b5f0_264374cuda3std3__45__cpo5beginE,@object
	.size		_ZN40_INTERNAL_96514e54_4_k_cu_97b7b5f0_264374cuda3std3__45__cpo5beginE,(_ZN40_INTERNAL_96514e54_4_k_cu_97b7b5f0_264374cuda3std3__442_GLOBAL__N__96514e54_4_k_cu_97b7b5f0_264376ignoreE - _ZN40_INTERNAL_96514e54_4_k_cu_97b7b5f0_264374cuda3std3__45__cpo5beginE)
_ZN40_INTERNAL_96514e54_4_k_cu_97b7b5f0_264374cuda3std3__45__cpo5beginE:
	.zero		1
	.type		_ZN40_INTERNAL_96514e54_4_k_cu_97b7b5f0_264374cuda3std3__442_GLOBAL__N__96514e54_4_k_cu_97b7b5f0_264376ignoreE,@object
	.size		_ZN40_INTERNAL_96514e54_4_k_cu_97b7b5f0_264374cuda3std3__442_GLOBAL__N__96514e54_4_k_cu_97b7b5f0_264376ignoreE,(_ZN40_INTERNAL_96514e54_4_k_cu_97b7b5f0_264374cute7productE - _ZN40_INTERNAL_96514e54_4_k_cu_97b7b5f0_264374cuda3std3__442_GLOBAL__N__96514e54_4_k_cu_97b7b5f0_264376ignoreE)
_ZN40_INTERNAL_96514e54_4_k_cu_97b7b5f0_264374cuda3std3__442_GLOBAL__N__96514e54_4_k_cu_97b7b5f0_264376ignoreE:
	.zero		1
	.type		_ZN40_INTERNAL_96514e54_4_k_cu_97b7b5f0_264374cute7productE,@object
	.size		_ZN40_INTERNAL_96514e54_4_k_cu_97b7b5f0_264374cute7productE,(_ZN40_INTERNAL_96514e54_4_k_cu_97b7b5f0_264374cuda3std3__45__cpo3endE - _ZN40_INTERNAL_96514e54_4_k_cu_97b7b5f0_264374cute7productE)
_ZN40_INTERNAL_96514e54_4_k_cu_97b7b5f0_264374cute7productE:
	.zero		1
	.type		_ZN40_INTERNAL_96514e54_4_k_cu_97b7b5f0_264374cuda3std3__45__cpo3endE,@object
	.size		_ZN40_INTERNAL_96514e54_4_k_cu_97b7b5f0_264374cuda3std3__45__cpo3endE,(_ZN40_INTERNAL_96514e54_4_k_cu_97b7b5f0_264374cuda3std3__419piecewise_constructE - _ZN40_INTERNAL_96514e54_4_k_cu_97b7b5f0_264374cuda3std3__45__cpo3endE)
_ZN40_INTERNAL_96514e54_4_k_cu_97b7b5f0_264374cuda3std3__45__cpo3endE:
	.zero		1
	.type		_ZN40_INTERNAL_96514e54_4_k_cu_97b7b5f0_264374cuda3std3__419piecewise_constructE,@object
	.size		_ZN40_INTERNAL_96514e54_4_k_cu_97b7b5f0_264374cuda3std3__419piecewise_constructE,(_ZN40_INTERNAL_96514e54_4_k_cu_97b7b5f0_264374cuda3std3__45__cpo4cendE - _ZN40_INTERNAL_96514e54_4_k_cu_97b7b5f0_264374cuda3std3__419piecewise_constructE)
_ZN40_INTERNAL_96514e54_4_k_cu_97b7b5f0_264374cuda3std3__419piecewise_constructE:
	.zero		1
	.type		_ZN40_INTERNAL_96514e54_4_k_cu_97b7b5f0_264374cuda3std3__45__cpo4cendE,@object
	.size		_ZN40_INTERNAL_96514e54_4_k_cu_97b7b5f0_264374cuda3std3__45__cpo4cendE,(_ZN40_INTERNAL_96514e54_4_k_cu_97b7b5f0_264374cuda3std6ranges3__45__cpo4swapE - _ZN40_INTERNAL_96514e54_4_k_cu_97b7b5f0_264374cuda3std3__45__cpo4cendE)
_ZN40_INTERNAL_96514e54_4_k_cu_97b7b5f0_264374cuda3std3__45__cpo4cendE:
	.zero		1
	.type		_ZN40_INTERNAL_96514e54_4_k_cu_97b7b5f0_264374cuda3std6ranges3__45__cpo4swapE,@object
	.size		_ZN40_INTERNAL_96514e54_4_k_cu_97b7b5f0_264374cuda3std6ranges3__45__cpo4swapE,(.L_8 - _ZN40_INTERNAL_96514e54_4_k_cu_97b7b5f0_264374cuda3std6ranges3__45__cpo4swapE)
_ZN40_INTERNAL_96514e54_4_k_cu_97b7b5f0_264374cuda3std6ranges3__45__cpo4swapE:
	.zero		1
.L_8:


//--------------------- .nv.constant0._ZN7cutlass13device_kernelINS_4gemm6kernel13GemmUniversalIN4cute5tupleIJiiiiEEENS1_10collective13CollectiveMmaINS1_34MainloopSm90TmaGmmaWarpSpecializedILi2ENS5_IJNS4_1CILi2EEENSA_ILi1EEESC_EEENS1_35KernelTmaWarpSpecializedCooperativeEEENS5_IJNSA_ILi128EEENSA_ILi256EEENSA_ILi64EEEEEEfNS5_IJlSC_lEEEfSK_NS4_8TiledMMAINS4_8MMA_AtomIJNS4_4SM904GMMA30MMA_64x256x8_F32TF32TF32_SS_TNILNSO_7ScaleInE1ELSQ_1EEEEEENS4_6LayoutISD_NS5_IJSC_NSA_ILi0EEESU_EEEEENS5_IJNS4_10UnderscoreESX_SX_EEEEENS4_13SM90_TMA_LOADENS4_14ComposedLayoutINS4_7SwizzleILi3ELi4ELi3EEENS4_18smem_ptr_flag_bitsILi32EEENST_INS5_IJNSA_ILi8EEENSA_ILi32EEEEEENS5_IJS17_SC_EEEEEEEvNS4_8identityENS4_23SM90_TMA_LOAD_MULTICASTES1B_vS1C_EENS_8epilogue10collective6detail29Sm90TmaWarpSpecializedAdapterINS1G_15DefaultEpilogueIfSK_SK_NS1F_6thread17LinearCombinationIfLi1EffLNS1K_9ScaleType4KindE0ELNS_15FloatRoundStyleE2EfEENS1_15EpilogueDefaultEEEEEvvEEEEvNT_6ParamsE --------------------------
	.section	.nv.constant0._ZN7cutlass13device_kernelINS_4gemm6kernel13GemmUniversalIN4cute5tupleIJiiiiEEENS1_10collective13CollectiveMmaINS1_34MainloopSm90TmaGmmaWarpSpecializedILi2ENS5_IJNS4_1CILi2EEENSA_ILi1EEESC_EEENS1_35KernelTmaWarpSpecializedCooperativeEEENS5_IJNSA_ILi128EEENSA_ILi256EEENSA_ILi64EEEEEEfNS5_IJlSC_lEEEfSK_NS4_8TiledMMAINS4_8MMA_AtomIJNS4_4SM904GMMA30MMA_64x256x8_F32TF32TF32_SS_TNILNSO_7ScaleInE1ELSQ_1EEEEEENS4_6LayoutISD_NS5_IJSC_NSA_ILi0EEESU_EEEEENS5_IJNS4_10UnderscoreESX_SX_EEEEENS4_13SM90_TMA_LOADENS4_14ComposedLayoutINS4_7SwizzleILi3ELi4ELi3EEENS4_18smem_ptr_flag_bitsILi32EEENST_INS5_IJNSA_ILi8EEENSA_ILi32EEEEEENS5_IJS17_SC_EEEEEEEvNS4_8identityENS4_23SM90_TMA_LOAD_MULTICASTES1B_vS1C_EENS_8epilogue10collective6detail29Sm90TmaWarpSpecializedAdapterINS1G_15DefaultEpilogueIfSK_SK_NS1F_6thread17LinearCombinationIfLi1EffLNS1K_9ScaleType4KindE0ELNS_15FloatRoundStyleE2EfEENS1_15EpilogueDefaultEEEEEvvEEEEvNT_6ParamsE,"a",@progbits
	.sectionflags	@""
	.align	4
.nv.constant0._ZN7cutlass13device_kernelINS_4gemm6kernel13GemmUniversalIN4cute5tupleIJiiiiEEENS1_10collective13CollectiveMmaINS1_34MainloopSm90TmaGmmaWarpSpecializedILi2ENS5_IJNS4_1CILi2EEENSA_ILi1EEESC_EEENS1_35KernelTmaWarpSpecializedCooperativeEEENS5_IJNSA_ILi128EEENSA_ILi256EEENSA_ILi64EEEEEEfNS5_IJlSC_lEEEfSK_NS4_8TiledMMAINS4_8MMA_AtomIJNS4_4SM904GMMA30MMA_64x256x8_F32TF32TF32_SS_TNILNSO_7ScaleInE1ELSQ_1EEEEEENS4_6LayoutISD_NS5_IJSC_NSA_ILi0EEESU_EEEEENS5_IJNS4_10UnderscoreESX_SX_EEEEENS4_13SM90_TMA_LOADENS4_14ComposedLayoutINS4_7SwizzleILi3ELi4ELi3EEENS4_18smem_ptr_flag_bitsILi32EEENST_INS5_IJNSA_ILi8EEENSA_ILi32EEEEEENS5_IJS17_SC_EEEEEEEvNS4_8identityENS4_23SM90_TMA_LOAD_MULTICASTES1B_vS1C_EENS_8epilogue10collective6detail29Sm90TmaWarpSpecializedAdapterINS1G_15DefaultEpilogueIfSK_SK_NS1F_6thread17LinearCombinationIfLi1EffLNS1K_9ScaleType4KindE0ELNS_15FloatRoundStyleE2EfEENS1_15EpilogueDefaultEEEEEvvEEEEvNT_6ParamsE:
	.zero		1664


//--------------------- SYMBOLS --------------------------

	.type		.nv.reservedSmem.offset0,@object
	.size		.nv.reservedSmem.offset0,0x4
	.type		__assertfail,@function
